//
// Generated by NVIDIA NVVM Compiler
//
// Compiler Build ID: CL-36424714
// Cuda compilation tools, release 13.0, V13.0.88
// Based on NVVM 20.0.0
//

.version 9.0
.target sm_100
.address_size 64

	// .globl	_Z11localmaxabsPfiS_Pj
// _ZZ11localmaxabsPfiS_PjE5shArr has been demoted
.global .align 1 .b8 _ZN34_INTERNAL_476162a8_4_k_cu_ca8eccc84cuda3std3__45__cpo5beginE[1];
.global .align 1 .b8 _ZN34_INTERNAL_476162a8_4_k_cu_ca8eccc84cuda3std3__45__cpo3endE[1];
.global .align 1 .b8 _ZN34_INTERNAL_476162a8_4_k_cu_ca8eccc84cuda3std3__45__cpo6cbeginE[1];
.global .align 1 .b8 _ZN34_INTERNAL_476162a8_4_k_cu_ca8eccc84cuda3std3__45__cpo4cendE[1];
.global .align 1 .b8 _ZN34_INTERNAL_476162a8_4_k_cu_ca8eccc84cuda3std3__45__cpo6rbeginE[1];
.global .align 1 .b8 _ZN34_INTERNAL_476162a8_4_k_cu_ca8eccc84cuda3std3__45__cpo4rendE[1];
.global .align 1 .b8 _ZN34_INTERNAL_476162a8_4_k_cu_ca8eccc84cuda3std3__45__cpo7crbeginE[1];
.global .align 1 .b8 _ZN34_INTERNAL_476162a8_4_k_cu_ca8eccc84cuda3std3__45__cpo5crendE[1];
.global .align 1 .b8 _ZN34_INTERNAL_476162a8_4_k_cu_ca8eccc84cuda3std3__436_GLOBAL__N__476162a8_4_k_cu_ca8eccc86ignoreE[1];
.global .align 1 .b8 _ZN34_INTERNAL_476162a8_4_k_cu_ca8eccc84cuda3std3__419piecewise_constructE[1];
.global .align 1 .b8 _ZN34_INTERNAL_476162a8_4_k_cu_ca8eccc84cuda3std3__48in_placeE[1];
.global .align 1 .b8 _ZN34_INTERNAL_476162a8_4_k_cu_ca8eccc84cuda3std3__420unreachable_sentinelE[1];
.global .align 1 .b8 _ZN34_INTERNAL_476162a8_4_k_cu_ca8eccc84cuda3std3__47nulloptE[1];
.global .align 1 .b8 _ZN34_INTERNAL_476162a8_4_k_cu_ca8eccc84cuda3std3__48unexpectE[1];
.global .align 1 .b8 _ZN34_INTERNAL_476162a8_4_k_cu_ca8eccc84cuda3std6ranges3__45__cpo4swapE[1];
.global .align 1 .b8 _ZN34_INTERNAL_476162a8_4_k_cu_ca8eccc84cuda3std6ranges3__45__cpo9iter_moveE[1];
.global .align 1 .b8 _ZN34_INTERNAL_476162a8_4_k_cu_ca8eccc84cuda3std6ranges3__45__cpo5beginE[1];
.global .align 1 .b8 _ZN34_INTERNAL_476162a8_4_k_cu_ca8eccc84cuda3std6ranges3__45__cpo3endE[1];
.global .align 1 .b8 _ZN34_INTERNAL_476162a8_4_k_cu_ca8eccc84cuda3std6ranges3__45__cpo6cbeginE[1];
.global .align 1 .b8 _ZN34_INTERNAL_476162a8_4_k_cu_ca8eccc84cuda3std6ranges3__45__cpo4cendE[1];
.global .align 1 .b8 _ZN34_INTERNAL_476162a8_4_k_cu_ca8eccc84cuda3std6ranges3__45__cpo7advanceE[1];
.global .align 1 .b8 _ZN34_INTERNAL_476162a8_4_k_cu_ca8eccc84cuda3std6ranges3__45__cpo9iter_swapE[1];
.global .align 1 .b8 _ZN34_INTERNAL_476162a8_4_k_cu_ca8eccc84cuda3std6ranges3__45__cpo4nextE[1];
.global .align 1 .b8 _ZN34_INTERNAL_476162a8_4_k_cu_ca8eccc84cuda3std6ranges3__45__cpo4prevE[1];
.global .align 1 .b8 _ZN34_INTERNAL_476162a8_4_k_cu_ca8eccc84cuda3std6ranges3__45__cpo4dataE[1];
.global .align 1 .b8 _ZN34_INTERNAL_476162a8_4_k_cu_ca8eccc84cuda3std6ranges3__45__cpo5cdataE[1];
.global .align 1 .b8 _ZN34_INTERNAL_476162a8_4_k_cu_ca8eccc84cuda3std6ranges3__45__cpo4sizeE[1];
.global .align 1 .b8 _ZN34_INTERNAL_476162a8_4_k_cu_ca8eccc84cuda3std6ranges3__45__cpo5ssizeE[1];
.global .align 1 .b8 _ZN34_INTERNAL_476162a8_4_k_cu_ca8eccc84cuda3std6ranges3__45__cpo8distanceE[1];
.global .align 1 .b8 _ZN34_INTERNAL_476162a8_4_k_cu_ca8eccc86thrust24THRUST_300001_SM_1000_NS6system6detail10sequential3seqE[1];
.global .align 1 .b8 _ZN34_INTERNAL_476162a8_4_k_cu_ca8eccc86thrust24THRUST_300001_SM_1000_NS12placeholders2_1E[1];
.global .align 1 .b8 _ZN34_INTERNAL_476162a8_4_k_cu_ca8eccc86thrust24THRUST_300001_SM_1000_NS12placeholders2_2E[1];
.global .align 1 .b8 _ZN34_INTERNAL_476162a8_4_k_cu_ca8eccc86thrust24THRUST_300001_SM_1000_NS12placeholders2_3E[1];
.global .align 1 .b8 _ZN34_INTERNAL_476162a8_4_k_cu_ca8eccc86thrust24THRUST_300001_SM_1000_NS12placeholders2_4E[1];
.global .align 1 .b8 _ZN34_INTERNAL_476162a8_4_k_cu_ca8eccc86thrust24THRUST_300001_SM_1000_NS12placeholders2_5E[1];
.global .align 1 .b8 _ZN34_INTERNAL_476162a8_4_k_cu_ca8eccc86thrust24THRUST_300001_SM_1000_NS12placeholders2_6E[1];
.global .align 1 .b8 _ZN34_INTERNAL_476162a8_4_k_cu_ca8eccc86thrust24THRUST_300001_SM_1000_NS12placeholders2_7E[1];
.global .align 1 .b8 _ZN34_INTERNAL_476162a8_4_k_cu_ca8eccc86thrust24THRUST_300001_SM_1000_NS12placeholders2_8E[1];
.global .align 1 .b8 _ZN34_INTERNAL_476162a8_4_k_cu_ca8eccc86thrust24THRUST_300001_SM_1000_NS12placeholders2_9E[1];
.global .align 1 .b8 _ZN34_INTERNAL_476162a8_4_k_cu_ca8eccc86thrust24THRUST_300001_SM_1000_NS12placeholders3_10E[1];

.visible .entry _Z11localmaxabsPfiS_Pj(
	.param .u64 .ptr .align 1 _Z11localmaxabsPfiS_Pj_param_0,
	.param .u32 _Z11localmaxabsPfiS_Pj_param_1,
	.param .u64 .ptr .align 1 _Z11localmaxabsPfiS_Pj_param_2,
	.param .u64 .ptr .align 1 _Z11localmaxabsPfiS_Pj_param_3
)
{
	.reg .pred 	%p<57>;
	.reg .b32 	%r<53>;
	.reg .b32 	%f<77>;
	.reg .b64 	%rd<24>;
	// demoted variable
	.shared .align 4 .b8 _ZZ11localmaxabsPfiS_PjE5shArr[2048];
	ld.param.u64 	%rd4, [_Z11localmaxabsPfiS_Pj_param_0];
	ld.param.u32 	%r18, [_Z11localmaxabsPfiS_Pj_param_1];
	ld.param.u64 	%rd5, [_Z11localmaxabsPfiS_Pj_param_2];
	ld.param.u64 	%rd3, [_Z11localmaxabsPfiS_Pj_param_3];
	cvta.to.global.u64 	%rd1, %rd4;
	cvta.to.global.u64 	%rd2, %rd5;
	mov.u32 	%r1, %tid.x;
	mov.u32 	%r2, %ctaid.x;
	shl.b32 	%r19, %r2, 9;
	add.s32 	%r50, %r19, %r1;
	mov.u32 	%r4, %nctaid.x;
	shl.b32 	%r5, %r4, 9;
	setp.ge.s32 	%p2, %r50, %r18;
	mov.f32 	%f75, 0f00000000;
	@%p2 bra 	$L__BB0_7;
	mul.hi.s32 	%r20, %r50, 1717986919;
	shr.u32 	%r21, %r20, 31;
	shr.s32 	%r22, %r20, 9;
	add.s32 	%r23, %r22, %r21;
	mul.lo.s32 	%r24, %r23, 1280;
	sub.s32 	%r25, %r50, %r24;
	add.s32 	%r26, %r25, -4;
	setp.lt.u32 	%p3, %r26, 1272;
	add.s32 	%r27, %r50, -5120;
	setp.lt.u32 	%p4, %r27, 911360;
	and.pred  	%p1, %p3, %p4;
	add.s32 	%r28, %r50, %r5;
	max.s32 	%r29, %r18, %r28;
	setp.lt.s32 	%p5, %r28, %r18;
	selp.u32 	%r30, 1, 0, %p5;
	add.s32 	%r31, %r28, %r30;
	sub.s32 	%r32, %r29, %r31;
	div.u32 	%r33, %r32, %r5;
	add.s32 	%r6, %r33, %r30;
	and.b32  	%r34, %r6, 3;
	setp.eq.s32 	%p6, %r34, 3;
	mov.f32 	%f75, 0f00000000;
	@%p6 bra 	$L__BB0_4;
	add.s32 	%r35, %r6, 1;
	and.b32  	%r36, %r35, 3;
	neg.s32 	%r48, %r36;
	mov.f32 	%f75, 0f00000000;
$L__BB0_3:
	.pragma "nounroll";
	mul.wide.s32 	%rd6, %r50, 4;
	add.s64 	%rd7, %rd2, %rd6;
	add.s64 	%rd8, %rd1, %rd6;
	ld.global.f32 	%f32, [%rd8];
	abs.f32 	%f33, %f32;
	setp.gt.f32 	%p7, %f33, %f75;
	selp.f32 	%f34, %f33, %f75, %p1;
	selp.f32 	%f75, %f34, %f75, %p7;
	mov.b32 	%r37, 0;
	st.global.u32 	[%rd7], %r37;
	add.s32 	%r50, %r50, %r5;
	add.s32 	%r48, %r48, 1;
	setp.ne.s32 	%p8, %r48, 0;
	@%p8 bra 	$L__BB0_3;
$L__BB0_4:
	setp.lt.u32 	%p9, %r6, 3;
	@%p9 bra 	$L__BB0_7;
	mul.wide.s32 	%rd12, %r5, 4;
$L__BB0_6:
	mul.wide.s32 	%rd9, %r50, 4;
	add.s64 	%rd10, %rd1, %rd9;
	ld.global.f32 	%f35, [%rd10];
	abs.f32 	%f36, %f35;
	setp.gt.f32 	%p10, %f36, %f75;
	selp.f32 	%f37, %f36, %f75, %p1;
	selp.f32 	%f38, %f37, %f75, %p10;
	add.s64 	%rd11, %rd2, %rd9;
	mov.b32 	%r38, 0;
	st.global.u32 	[%rd11], %r38;
	add.s32 	%r39, %r50, %r5;
	add.s64 	%rd13, %rd10, %rd12;
	ld.global.f32 	%f39, [%rd13];
	abs.f32 	%f40, %f39;
	setp.gt.f32 	%p11, %f40, %f38;
	selp.f32 	%f41, %f40, %f38, %p1;
	selp.f32 	%f42, %f41, %f38, %p11;
	add.s64 	%rd14, %rd11, %rd12;
	st.global.u32 	[%rd14], %r38;
	add.s32 	%r40, %r39, %r5;
	add.s64 	%rd15, %rd13, %rd12;
	ld.global.f32 	%f43, [%rd15];
	abs.f32 	%f44, %f43;
	setp.gt.f32 	%p12, %f44, %f42;
	selp.f32 	%f45, %f44, %f42, %p1;
	selp.f32 	%f46, %f45, %f42, %p12;
	add.s64 	%rd16, %rd14, %rd12;
	st.global.u32 	[%rd16], %r38;
	add.s32 	%r41, %r40, %r5;
	add.s64 	%rd17, %rd15, %rd12;
	ld.global.f32 	%f47, [%rd17];
	abs.f32 	%f48, %f47;
	setp.gt.f32 	%p13, %f48, %f46;
	selp.f32 	%f49, %f48, %f46, %p1;
	selp.f32 	%f75, %f49, %f46, %p13;
	add.s64 	%rd18, %rd16, %rd12;
	st.global.u32 	[%rd18], %r38;
	add.s32 	%r50, %r41, %r5;
	setp.lt.s32 	%p14, %r50, %r18;
	@%p14 bra 	$L__BB0_6;
$L__BB0_7:
	shl.b32 	%r42, %r1, 2;
	mov.u32 	%r43, _ZZ11localmaxabsPfiS_PjE5shArr;
	add.s32 	%r15, %r43, %r42;
	st.shared.f32 	[%r15], %f75;
	bar.sync 	0;
	setp.gt.u32 	%p15, %r1, 255;
	@%p15 bra 	$L__BB0_10;
	ld.shared.f32 	%f50, [%r15];
	ld.shared.f32 	%f8, [%r15+1024];
	setp.leu.f32 	%p16, %f8, %f50;
	@%p16 bra 	$L__BB0_10;
	st.shared.f32 	[%r15], %f8;
$L__BB0_10:
	bar.sync 	0;
	setp.gt.u32 	%p17, %r1, 127;
	@%p17 bra 	$L__BB0_13;
	ld.shared.f32 	%f51, [%r15];
	ld.shared.f32 	%f9, [%r15+512];
	setp.leu.f32 	%p18, %f9, %f51;
	@%p18 bra 	$L__BB0_13;
	st.shared.f32 	[%r15], %f9;
$L__BB0_13:
	bar.sync 	0;
	setp.gt.u32 	%p19, %r1, 63;
	@%p19 bra 	$L__BB0_16;
	ld.shared.f32 	%f52, [%r15];
	ld.shared.f32 	%f10, [%r15+256];
	setp.leu.f32 	%p20, %f10, %f52;
	@%p20 bra 	$L__BB0_16;
	st.shared.f32 	[%r15], %f10;
$L__BB0_16:
	bar.sync 	0;
	setp.gt.u32 	%p21, %r1, 31;
	@%p21 bra 	$L__BB0_19;
	ld.shared.f32 	%f53, [%r15];
	ld.shared.f32 	%f11, [%r15+128];
	setp.leu.f32 	%p22, %f11, %f53;
	@%p22 bra 	$L__BB0_19;
	st.shared.f32 	[%r15], %f11;
$L__BB0_19:
	bar.sync 	0;
	setp.gt.u32 	%p23, %r1, 15;
	@%p23 bra 	$L__BB0_22;
	ld.shared.f32 	%f54, [%r15];
	ld.shared.f32 	%f12, [%r15+64];
	setp.leu.f32 	%p24, %f12, %f54;
	@%p24 bra 	$L__BB0_22;
	st.shared.f32 	[%r15], %f12;
$L__BB0_22:
	bar.sync 	0;
	setp.gt.u32 	%p25, %r1, 7;
	@%p25 bra 	$L__BB0_25;
	ld.shared.f32 	%f55, [%r15];
	ld.shared.f32 	%f13, [%r15+32];
	setp.leu.f32 	%p26, %f13, %f55;
	@%p26 bra 	$L__BB0_25;
	st.shared.f32 	[%r15], %f13;
$L__BB0_25:
	bar.sync 	0;
	setp.gt.u32 	%p27, %r1, 3;
	@%p27 bra 	$L__BB0_28;
	ld.shared.f32 	%f56, [%r15];
	ld.shared.f32 	%f14, [%r15+16];
	setp.leu.f32 	%p28, %f14, %f56;
	@%p28 bra 	$L__BB0_28;
	st.shared.f32 	[%r15], %f14;
$L__BB0_28:
	bar.sync 	0;
	setp.gt.u32 	%p29, %r1, 1;
	@%p29 bra 	$L__BB0_31;
	ld.shared.f32 	%f57, [%r15];
	ld.shared.f32 	%f15, [%r15+8];
	setp.leu.f32 	%p30, %f15, %f57;
	@%p30 bra 	$L__BB0_31;
	st.shared.f32 	[%r15], %f15;
$L__BB0_31:
	bar.sync 	0;
	setp.ne.s32 	%p31, %r1, 0;
	@%p31 bra 	$L__BB0_34;
	ld.shared.f32 	%f58, [%r15];
	ld.shared.f32 	%f16, [_ZZ11localmaxabsPfiS_PjE5shArr+4];
	setp.leu.f32 	%p32, %f16, %f58;
	@%p32 bra 	$L__BB0_34;
	st.shared.f32 	[%r15], %f16;
$L__BB0_34:
	setp.ne.s32 	%p33, %r1, 0;
	bar.sync 	0;
	@%p33 bra 	$L__BB0_36;
	ld.shared.f32 	%f59, [_ZZ11localmaxabsPfiS_PjE5shArr];
	mul.wide.u32 	%rd19, %r2, 4;
	add.s64 	%rd20, %rd2, %rd19;
	st.global.f32 	[%rd20], %f59;
$L__BB0_36:
	setp.ne.s32 	%p34, %r1, 0;
	membar.gl;
	mov.b32 	%r52, 0;
	@%p34 bra 	$L__BB0_38;
	cvta.to.global.u64 	%rd21, %rd3;
	atom.global.add.u32 	%r52, [%rd21], 1;
$L__BB0_38:
	add.s32 	%r45, %r4, -1;
	setp.eq.s32 	%p35, %r52, %r45;
	selp.u32 	%r46, 1, 0, %p35;
	{ 
	.reg .pred 	%p1; 
	.reg .pred 	%p2; 
	setp.ne.u32 	%p1, %r46, 0; 
	bar.red.or.pred 	%p2, 0, %p1; 
	selp.u32 	%r47, 1, 0, %p2; 
	}
	setp.eq.s32 	%p36, %r47, 0;
	@%p36 bra 	$L__BB0_70;
	setp.ge.s32 	%p37, %r1, %r5;
	mov.f32 	%f76, 0f00000000;
	@%p37 bra 	$L__BB0_41;
	mul.wide.u32 	%rd22, %r1, 4;
	add.s64 	%rd23, %rd2, %rd22;
	ld.global.f32 	%f76, [%rd23];
$L__BB0_41:
	setp.gt.u32 	%p38, %r1, 255;
	st.shared.f32 	[%r15], %f76;
	bar.sync 	0;
	@%p38 bra 	$L__BB0_44;
	ld.shared.f32 	%f61, [%r15];
	ld.shared.f32 	%f19, [%r15+1024];
	setp.leu.f32 	%p39, %f19, %f61;
	@%p39 bra 	$L__BB0_44;
	st.shared.f32 	[%r15], %f19;
$L__BB0_44:
	setp.gt.u32 	%p40, %r1, 127;
	bar.sync 	0;
	@%p40 bra 	$L__BB0_47;
	ld.shared.f32 	%f62, [%r15];
	ld.shared.f32 	%f20, [%r15+512];
	setp.leu.f32 	%p41, %f20, %f62;
	@%p41 bra 	$L__BB0_47;
	st.shared.f32 	[%r15], %f20;
$L__BB0_47:
	setp.gt.u32 	%p42, %r1, 63;
	bar.sync 	0;
	@%p42 bra 	$L__BB0_50;
	ld.shared.f32 	%f63, [%r15];
	ld.shared.f32 	%f21, [%r15+256];
	setp.leu.f32 	%p43, %f21, %f63;
	@%p43 bra 	$L__BB0_50;
	st.shared.f32 	[%r15], %f21;
$L__BB0_50:
	setp.gt.u32 	%p44, %r1, 31;
	bar.sync 	0;
	@%p44 bra 	$L__BB0_53;
	ld.shared.f32 	%f64, [%r15];
	ld.shared.f32 	%f22, [%r15+128];
	setp.leu.f32 	%p45, %f22, %f64;
	@%p45 bra 	$L__BB0_53;
	st.shared.f32 	[%r15], %f22;
$L__BB0_53:
	setp.gt.u32 	%p46, %r1, 15;
	bar.sync 	0;
	@%p46 bra 	$L__BB0_56;
	ld.shared.f32 	%f65, [%r15];
	ld.shared.f32 	%f23, [%r15+64];
	setp.leu.f32 	%p47, %f23, %f65;
	@%p47 bra 	$L__BB0_56;
	st.shared.f32 	[%r15], %f23;
$L__BB0_56:
	setp.gt.u32 	%p48, %r1, 7;
	bar.sync 	0;
	@%p48 bra 	$L__BB0_59;
	ld.shared.f32 	%f66, [%r15];
	ld.shared.f32 	%f24, [%r15+32];
	setp.leu.f32 	%p49, %f24, %f66;
	@%p49 bra 	$L__BB0_59;
	st.shared.f32 	[%r15], %f24;
$L__BB0_59:
	setp.gt.u32 	%p50, %r1, 3;
	bar.sync 	0;
	@%p50 bra 	$L__BB0_62;
	ld.shared.f32 	%f67, [%r15];
	ld.shared.f32 	%f25, [%r15+16];
	setp.leu.f32 	%p51, %f25, %f67;
	@%p51 bra 	$L__BB0_62;
	st.shared.f32 	[%r15], %f25;
$L__BB0_62:
	setp.gt.u32 	%p52, %r1, 1;
	bar.sync 	0;
	@%p52 bra 	$L__BB0_65;
	ld.shared.f32 	%f68, [%r15];
	ld.shared.f32 	%f26, [%r15+8];
	setp.leu.f32 	%p53, %f26, %f68;
	@%p53 bra 	$L__BB0_65;
	st.shared.f32 	[%r15], %f26;
$L__BB0_65:
	setp.ne.s32 	%p54, %r1, 0;
	bar.sync 	0;
	@%p54 bra 	$L__BB0_68;
	ld.shared.f32 	%f69, [%r15];
	ld.shared.f32 	%f27, [_ZZ11localmaxabsPfiS_PjE5shArr+4];
	setp.leu.f32 	%p55, %f27, %f69;
	@%p55 bra 	$L__BB0_68;
	st.shared.f32 	[%r15], %f27;
$L__BB0_68:
	setp.ne.s32 	%p56, %r1, 0;
	bar.sync 	0;
	@%p56 bra 	$L__BB0_70;
	ld.shared.f32 	%f70, [_ZZ11localmaxabsPfiS_PjE5shArr];
	st.global.f32 	[%rd2], %f70;
$L__BB0_70:
	ret;

}
	// .globl	_ZN3cub18CUB_300001_SM_10006detail11EmptyKernelIvEEvv
.visible .entry _ZN3cub18CUB_300001_SM_10006detail11EmptyKernelIvEEvv()
{


	ret;

}


// ===== COMPILED SASS (sm_100) =====

	.target	sm_100

	.elftype	@"ET_EXEC"


//--------------------- .note.nv.tkinfo           --------------------------
	.section	.note.nv.tkinfo,"",@"SHT_NOTE"
	.sectionflags	@"SHF_NOTE_NV_TKINFO"
	.tkinfo
        /*0018*/ 	.word	0x00000002
        /*0030*/ 	.string	""
        /*0030*/ 	.string	"ptxas"
        /*0030*/ 	.string	"Cuda compilation tools, release 13.0, V13.0.88"
        /*0030*/ 	.string	"Build cuda_13.0.r13.0/compiler.36424714_0"
        /*0030*/ 	.string	"-arch sm_100 -m 64 "



//--------------------- .note.nv.cuinfo           --------------------------
	.section	.note.nv.cuinfo,"",@"SHT_NOTE"
	.sectionflags	@"SHF_NOTE_NV_CUINFO"
        /*0018*/ 	.short	0x0002
        /*001a*/ 	.short	0x0064
        /*001c*/ 	.short	0x0082
	.zero		2


//--------------------- .nv.info                  --------------------------
	.section	.nv.info,"",@"SHT_CUDA_INFO"
	.align	4


	//----- nvinfo : EIATTR_REGCOUNT
	.align		4
        /*0000*/ 	.byte	0x04, 0x2f
        /*0002*/ 	.short	(.L_41 - .L_40)
	.align		4
.L_40:
        /*0004*/ 	.word	index@(_Z11localmaxabsPfiS_Pj)
        /*0008*/ 	.word	0x0000001e


	//----- nvinfo : EIATTR_FRAME_SIZE
	.align		4
.L_41:
        /*000c*/ 	.byte	0x04, 0x11
        /*000e*/ 	.short	(.L_43 - .L_42)
	.align		4
.L_42:
        /*0010*/ 	.word	index@(_Z11localmaxabsPfiS_Pj)
        /*0014*/ 	.word	0x00000000


	//----- nvinfo : EIATTR_REGCOUNT
	.align		4
.L_43:
        /*0018*/ 	.byte	0x04, 0x2f
        /*001a*/ 	.short	(.L_45 - .L_44)
	.align		4
.L_44:
        /*001c*/ 	.word	index@(_ZN3cub18CUB_300001_SM_10006detail11EmptyKernelIvEEvv)
        /*0020*/ 	.word	0x00000004


	//----- nvinfo : EIATTR_FRAME_SIZE
	.align		4
.L_45:
        /*0024*/ 	.byte	0x04, 0x11
        /*0026*/ 	.short	(.L_47 - .L_46)
	.align		4
.L_46:
        /*0028*/ 	.word	index@(_ZN3cub18CUB_300001_SM_10006detail11EmptyKernelIvEEvv)
        /*002c*/ 	.word	0x00000000


	//----- nvinfo : EIATTR_MIN_STACK_SIZE
	.align		4
.L_47:
        /*0030*/ 	.byte	0x04, 0x12
        /*0032*/ 	.short	(.L_49 - .L_48)
	.align		4
.L_48:
        /*0034*/ 	.word	index@(_ZN3cub18CUB_300001_SM_10006detail11EmptyKernelIvEEvv)
        /*0038*/ 	.word	0x00000000


	//----- nvinfo : EIATTR_MIN_STACK_SIZE
	.align		4
.L_49:
        /*003c*/ 	.byte	0x04, 0x12
        /*003e*/ 	.short	(.L_51 - .L_50)
	.align		4
.L_50:
        /*0040*/ 	.word	index@(_Z11localmaxabsPfiS_Pj)
        /*0044*/ 	.word	0x00000000
.L_51:


//--------------------- .nv.compat                --------------------------
	.section	.nv.compat,"",@"SHT_CUDA_COMPAT_INFO"
	.align	4
        /*0000*/ 	.byte	0x02, 0x09, 0x00, 0x00, 0x02, 0x02, 0x01, 0x00, 0x02, 0x05, 0x05, 0x00, 0x03, 0x07, 0x01, 0x01
        /*0010*/ 	.byte	0x02, 0x03, 0x00, 0x00, 0x02, 0x06, 0x01, 0x00, 0x04, 0x0b, 0x08, 0x00, 0x09, 0x00, 0x00, 0x00
        /*0020*/ 	.byte	0x00, 0x00, 0x00, 0x00


//--------------------- .nv.info._ZN3cub18CUB_300001_SM_10006detail11EmptyKernelIvEEvv --------------------------
	.section	.nv.info._ZN3cub18CUB_300001_SM_10006detail11EmptyKernelIvEEvv,"",@"SHT_CUDA_INFO"
	.sectionflags	@""
	.align	4


	//----- nvinfo : EIATTR_CUDA_API_VERSION
	.align		4
        /*0000*/ 	.byte	0x04, 0x37
        /*0002*/ 	.short	(.L_53 - .L_52)
.L_52:
        /*0004*/ 	.word	0x00000082


	//----- nvinfo : EIATTR_SPARSE_MMA_MASK
	.align		4
.L_53:
        /*0008*/ 	.byte	0x03, 0x50
        /*000a*/ 	.short	0x0000


	//----- nvinfo : EIATTR_MAXREG_COUNT
	.align		4
        /*000c*/ 	.byte	0x03, 0x1b
        /*000e*/ 	.short	0x00ff


	//----- nvinfo : EIATTR_MERCURY_ISA_VERSION
	.align		4
        /*0010*/ 	.byte	0x03, 0x5f
        /*0012*/ 	.short	0x0101


	//----- nvinfo : EIATTR_VRC_CTA_INIT_COUNT
	.align		4
        /*0014*/ 	.byte	0x02, 0x4a
	.zero		1
	.zero		1


	//----- nvinfo : EIATTR_EXIT_INSTR_OFFSETS
	.align		4
        /*0018*/ 	.byte	0x04, 0x1c
        /*001a*/ 	.short	(.L_55 - .L_54)


	//   ....[0]....
.L_54:
        /*001c*/ 	.word	0x00000010


	//----- nvinfo : EIATTR_SW_WAR
	.align		4
.L_55:
        /*0020*/ 	.byte	0x04, 0x36
        /*0022*/ 	.short	(.L_57 - .L_56)
.L_56:
        /*0024*/ 	.word	0x00000008
.L_57:


//--------------------- .nv.info._Z11localmaxabsPfiS_Pj --------------------------
	.section	.nv.info._Z11localmaxabsPfiS_Pj,"",@"SHT_CUDA_INFO"
	.sectionflags	@""
	.align	4


	//----- nvinfo : EIATTR_CUDA_API_VERSION
	.align		4
        /*0000*/ 	.byte	0x04, 0x37
        /*0002*/ 	.short	(.L_59 - .L_58)
.L_58:
        /*0004*/ 	.word	0x00000082


	//----- nvinfo : EIATTR_KPARAM_INFO
	.align		4
.L_59:
        /*0008*/ 	.byte	0x04, 0x17
        /*000a*/ 	.short	(.L_61 - .L_60)
.L_60:
        /*000c*/ 	.word	0x00000000
        /*0010*/ 	.short	0x0003
        /*0012*/ 	.short	0x0018
        /*0014*/ 	.byte	0x00, 0xf5, 0x21, 0x00


	//----- nvinfo : EIATTR_KPARAM_INFO
	.align		4
.L_61:
        /*0018*/ 	.byte	0x04, 0x17
        /*001a*/ 	.short	(.L_63 - .L_62)
.L_62:
        /*001c*/ 	.word	0x00000000
        /*0020*/ 	.short	0x0002
        /*0022*/ 	.short	0x0010
        /*0024*/ 	.byte	0x00, 0xf5, 0x21, 0x00


	//----- nvinfo : EIATTR_KPARAM_INFO
	.align		4
.L_63:
        /*0028*/ 	.byte	0x04, 0x17
        /*002a*/ 	.short	(.L_65 - .L_64)
.L_64:
        /*002c*/ 	.word	0x00000000
        /*0030*/ 	.short	0x0001
        /*0032*/ 	.short	0x0008
        /*0034*/ 	.byte	0x00, 0xf0, 0x11, 0x00


	//----- nvinfo : EIATTR_KPARAM_INFO
	.align		4
.L_65:
        /*0038*/ 	.byte	0x04, 0x17
        /*003a*/ 	.short	(.L_67 - .L_66)
.L_66:
        /*003c*/ 	.word	0x00000000
        /*0040*/ 	.short	0x0000
        /*0042*/ 	.short	0x0000
        /*0044*/ 	.byte	0x00, 0xf5, 0x21, 0x00


	//----- nvinfo : EIATTR_SPARSE_MMA_MASK
	.align		4
.L_67:
        /*0048*/ 	.byte	0x03, 0x50
        /*004a*/ 	.short	0x0000


	//----- nvinfo : EIATTR_MAXREG_COUNT
	.align		4
        /*004c*/ 	.byte	0x03, 0x1b
        /*004e*/ 	.short	0x00ff


	//----- nvinfo : EIATTR_NUM_BARRIERS
	.align		4
        /*0050*/ 	.byte	0x02, 0x4c
        /*0052*/ 	.byte	0x01
	.zero		1


	//----- nvinfo : EIATTR_MERCURY_ISA_VERSION
	.align		4
        /*0054*/ 	.byte	0x03, 0x5f
        /*0056*/ 	.short	0x0101


	//----- nvinfo : EIATTR_VRC_CTA_INIT_COUNT
	.align		4
        /*0058*/ 	.byte	0x02, 0x4a
	.zero		1
	.zero		1


	//----- nvinfo : EIATTR_EXIT_INSTR_OFFSETS
	.align		4
        /*005c*/ 	.byte	0x04, 0x1c
        /*005e*/ 	.short	(.L_69 - .L_68)


	//   ....[0]....
.L_68:
        /*0060*/ 	.word	0x00000d00


	//   ....[1]....
        /*0064*/ 	.word	0x00001260


	//   ....[2]....
        /*0068*/ 	.word	0x000012a0


	//----- nvinfo : EIATTR_CRS_STACK_SIZE
	.align		4
.L_69:
        /*006c*/ 	.byte	0x04, 0x1e
        /*006e*/ 	.short	(.L_71 - .L_70)
.L_70:
        /*0070*/ 	.word	0x00000000


	//----- nvinfo : EIATTR_CBANK_PARAM_SIZE
	.align		4
.L_71:
        /*0074*/ 	.byte	0x03, 0x19
        /*0076*/ 	.short	0x0020


	//----- nvinfo : EIATTR_PARAM_CBANK
	.align		4
        /*0078*/ 	.byte	0x04, 0x0a
        /*007a*/ 	.short	(.L_73 - .L_72)
	.align		4
.L_72:
        /*007c*/ 	.word	index@(.nv.constant0._Z11localmaxabsPfiS_Pj)
        /*0080*/ 	.short	0x0380
        /*0082*/ 	.short	0x0020


	//----- nvinfo : EIATTR_SW_WAR
	.align		4
.L_73:
        /*0084*/ 	.byte	0x04, 0x36
        /*0086*/ 	.short	(.L_75 - .L_74)
.L_74:
        /*0088*/ 	.word	0x00000008
.L_75:


//--------------------- .nv.callgraph             --------------------------
	.section	.nv.callgraph,"",@"SHT_CUDA_CALLGRAPH"
	.align	4
	.sectionentsize	8
	.align		4
        /*0000*/ 	.word	0x00000000
	.align		4
        /*0004*/ 	.word	0xffffffff
	.align		4
        /*0008*/ 	.word	0x00000000
	.align		4
        /*000c*/ 	.word	0xfffffffe
	.align		4
        /*0010*/ 	.word	0x00000000
	.align		4
        /*0014*/ 	.word	0xfffffffd
	.align		4
        /*0018*/ 	.word	0x00000000
	.align		4
        /*001c*/ 	.word	0xfffffffc


//--------------------- .nv.constant4             --------------------------
	.section	.nv.constant4,"a",@progbits
	.align	8
	.align		8
.nv.constant4:
        /*0000*/ 	.dword	_ZN34_INTERNAL_476162a8_4_k_cu_ca8eccc84cuda3std3__45__cpo5beginE
	.align		8
        /*0008*/ 	.dword	_ZN34_INTERNAL_476162a8_4_k_cu_ca8eccc84cuda3std3__45__cpo3endE
	.align		8
        /*0010*/ 	.dword	_ZN34_INTERNAL_476162a8_4_k_cu_ca8eccc84cuda3std3__45__cpo6cbeginE
	.align		8
        /*0018*/ 	.dword	_ZN34_INTERNAL_476162a8_4_k_cu_ca8eccc84cuda3std3__45__cpo4cendE
	.align		8
        /*0020*/ 	.dword	_ZN34_INTERNAL_476162a8_4_k_cu_ca8eccc84cuda3std3__45__cpo6rbeginE
	.align		8
        /*0028*/ 	.dword	_ZN34_INTERNAL_476162a8_4_k_cu_ca8eccc84cuda3std3__45__cpo4rendE
	.align		8
        /*0030*/ 	.dword	_ZN34_INTERNAL_476162a8_4_k_cu_ca8eccc84cuda3std3__45__cpo7crbeginE
	.align		8
        /*0038*/ 	.dword	_ZN34_INTERNAL_476162a8_4_k_cu_ca8eccc84cuda3std3__45__cpo5crendE
	.align		8
        /*0040*/ 	.dword	_ZN34_INTERNAL_476162a8_4_k_cu_ca8eccc84cuda3std3__436_GLOBAL__N__476162a8_4_k_cu_ca8eccc86ignoreE
	.align		8
        /*0048*/ 	.dword	_ZN34_INTERNAL_476162a8_4_k_cu_ca8eccc84cuda3std3__419piecewise_constructE
	.align		8
        /*0050*/ 	.dword	_ZN34_INTERNAL_476162a8_4_k_cu_ca8eccc84cuda3std3__48in_placeE
	.align		8
        /*0058*/ 	.dword	_ZN34_INTERNAL_476162a8_4_k_cu_ca8eccc84cuda3std3__420unreachable_sentinelE
	.align		8
        /*0060*/ 	.dword	_ZN34_INTERNAL_476162a8_4_k_cu_ca8eccc84cuda3std3__47nulloptE
	.align		8
        /*0068*/ 	.dword	_ZN34_INTERNAL_476162a8_4_k_cu_ca8eccc84cuda3std3__48unexpectE
	.align		8
        /*0070*/ 	.dword	_ZN34_INTERNAL_476162a8_4_k_cu_ca8eccc84cuda3std6ranges3__45__cpo4swapE
	.align		8
        /*0078*/ 	.dword	_ZN34_INTERNAL_476162a8_4_k_cu_ca8eccc84cuda3std6ranges3__45__cpo9iter_moveE
	.align		8
        /*0080*/ 	.dword	_ZN34_INTERNAL_476162a8_4_k_cu_ca8eccc84cuda3std6ranges3__45__cpo5beginE
	.align		8
        /*0088*/ 	.dword	_ZN34_INTERNAL_476162a8_4_k_cu_ca8eccc84cuda3std6ranges3__45__cpo3endE
	.align		8
        /*0090*/ 	.dword	_ZN34_INTERNAL_476162a8_4_k_cu_ca8eccc84cuda3std6ranges3__45__cpo6cbeginE
	.align		8
        /*0098*/ 	.dword	_ZN34_INTERNAL_476162a8_4_k_cu_ca8eccc84cuda3std6ranges3__45__cpo4cendE
	.align		8
        /*00a0*/ 	.dword	_ZN34_INTERNAL_476162a8_4_k_cu_ca8eccc84cuda3std6ranges3__45__cpo7advanceE
	.align		8
        /*00a8*/ 	.dword	_ZN34_INTERNAL_476162a8_4_k_cu_ca8eccc84cuda3std6ranges3__45__cpo9iter_swapE
	.align		8
        /*00b0*/ 	.dword	_ZN34_INTERNAL_476162a8_4_k_cu_ca8eccc84cuda3std6ranges3__45__cpo4nextE
	.align		8
        /*00b8*/ 	.dword	_ZN34_INTERNAL_476162a8_4_k_cu_ca8eccc84cuda3std6ranges3__45__cpo4prevE
	.align		8
        /*00c0*/ 	.dword	_ZN34_INTERNAL_476162a8_4_k_cu_ca8eccc84cuda3std6ranges3__45__cpo4dataE
	.align		8
        /*00c8*/ 	.dword	_ZN34_INTERNAL_476162a8_4_k_cu_ca8eccc84cuda3std6ranges3__45__cpo5cdataE
	.align		8
        /*00d0*/ 	.dword	_ZN34_INTERNAL_476162a8_4_k_cu_ca8eccc84cuda3std6ranges3__45__cpo4sizeE
	.align		8
        /*00d8*/ 	.dword	_ZN34_INTERNAL_476162a8_4_k_cu_ca8eccc84cuda3std6ranges3__45__cpo5ssizeE
	.align		8
        /*00e0*/ 	.dword	_ZN34_INTERNAL_476162a8_4_k_cu_ca8eccc84cuda3std6ranges3__45__cpo8distanceE
	.align		8
        /*00e8*/ 	.dword	_ZN34_INTERNAL_476162a8_4_k_cu_ca8eccc86thrust24THRUST_300001_SM_1000_NS6system6detail10sequential3seqE
	.align		8
        /*00f0*/ 	.dword	_ZN34_INTERNAL_476162a8_4_k_cu_ca8eccc86thrust24THRUST_300001_SM_1000_NS12placeholders2_1E
	.align		8
        /*00f8*/ 	.dword	_ZN34_INTERNAL_476162a8_4_k_cu_ca8eccc86thrust24THRUST_300001_SM_1000_NS12placeholders2_2E
	.align		8
        /*0100*/ 	.dword	_ZN34_INTERNAL_476162a8_4_k_cu_ca8eccc86thrust24THRUST_300001_SM_1000_NS12placeholders2_3E
	.align		8
        /*0108*/ 	.dword	_ZN34_INTERNAL_476162a8_4_k_cu_ca8eccc86thrust24THRUST_300001_SM_1000_NS12placeholders2_4E
	.align		8
        /*0110*/ 	.dword	_ZN34_INTERNAL_476162a8_4_k_cu_ca8eccc86thrust24THRUST_300001_SM_1000_NS12placeholders2_5E
	.align		8
        /*0118*/ 	.dword	_ZN34_INTERNAL_476162a8_4_k_cu_ca8eccc86thrust24THRUST_300001_SM_1000_NS12placeholders2_6E
	.align		8
        /*0120*/ 	.dword	_ZN34_INTERNAL_476162a8_4_k_cu_ca8eccc86thrust24THRUST_300001_SM_1000_NS12placeholders2_7E
	.align		8
        /*0128*/ 	.dword	_ZN34_INTERNAL_476162a8_4_k_cu_ca8eccc86thrust24THRUST_300001_SM_1000_NS12placeholders2_8E
	.align		8
        /*0130*/ 	.dword	_ZN34_INTERNAL_476162a8_4_k_cu_ca8eccc86thrust24THRUST_300001_SM_1000_NS12placeholders2_9E
	.align		8
        /*0138*/ 	.dword	_ZN34_INTERNAL_476162a8_4_k_cu_ca8eccc86thrust24THRUST_300001_SM_1000_NS12placeholders3_10E


//--------------------- .text._ZN3cub18CUB_300001_SM_10006detail11EmptyKernelIvEEvv --------------------------
	.section	.text._ZN3cub18CUB_300001_SM_10006detail11EmptyKernelIvEEvv,"ax",@progbits
	.align	128
        .global         _ZN3cub18CUB_300001_SM_10006detail11EmptyKernelIvEEvv
        .type           _ZN3cub18CUB_300001_SM_10006detail11EmptyKernelIvEEvv,@function
        .size           _ZN3cub18CUB_300001_SM_10006detail11EmptyKernelIvEEvv,(.L_x_48 - _ZN3cub18CUB_300001_SM_10006detail11EmptyKernelIvEEvv)
        .other          _ZN3cub18CUB_300001_SM_10006detail11EmptyKernelIvEEvv,@"STO_CUDA_ENTRY STV_DEFAULT"
_ZN3cub18CUB_300001_SM_10006detail11EmptyKernelIvEEvv:
.text._ZN3cub18CUB_300001_SM_10006detail11EmptyKernelIvEEvv:
[----:B------:R-:W-:Y:S01]  /*0000*/  LDC R1, c[0x0][0x37c] ;  /* 0x0000df00ff017b82 */ /* 0x000fe20000000800 */
[----:B------:R-:W-:Y:S05]  /*0010*/  EXIT ;  /* 0x000000000000794d */ /* 0x000fea0003800000 */
.L_x_0:
[----:B------:R-:W-:-:S00]  /*0020*/  BRA `(.L_x_0) ;  /* 0xfffffffc00fc7947 */ /* 0x000fc0000383ffff */
[----:B------:R-:W-:-:S00]  /*0030*/  NOP ;  /* 0x0000000000007918 */ /* 0x000fc00000000000 */
        /* <DEDUP_REMOVED lines=12> */
.L_x_48:


//--------------------- .text._Z11localmaxabsPfiS_Pj --------------------------
	.section	.text._Z11localmaxabsPfiS_Pj,"ax",@progbits
	.align	128
        .global         _Z11localmaxabsPfiS_Pj
        .type           _Z11localmaxabsPfiS_Pj,@function
        .size           _Z11localmaxabsPfiS_Pj,(.L_x_49 - _Z11localmaxabsPfiS_Pj)
        .other          _Z11localmaxabsPfiS_Pj,@"STO_CUDA_ENTRY STV_DEFAULT"
_Z11localmaxabsPfiS_Pj:
.text._Z11localmaxabsPfiS_Pj:
[----:B------:R-:W-:Y:S01]  /*0000*/  LDC R1, c[0x0][0x37c] ;  /* 0x0000df00ff017b82 */ /* 0x000fe20000000800 */
[----:B------:R-:W0:Y:S01]  /*0010*/  S2R R0, SR_TID.X ;  /* 0x0000000000007919 */ /* 0x000e220000002100 */
[----:B------:R-:W1:Y:S06]  /*0020*/  LDCU UR4, c[0x0][0x388] ;  /* 0x00007100ff0477ac */ /* 0x000e6c0008000800 */
[----:B------:R-:W2:Y:S01]  /*0030*/  LDC R6, c[0x0][0x370] ;  /* 0x0000dc00ff067b82 */ /* 0x000ea20000000800 */
[----:B------:R-:W-:Y:S01]  /*0040*/  BSSY.RECONVERGENT B0, `(.L_x_1) ;  /* 0x000005e000007945 */ /* 0x000fe20003800200 */
[----:B------:R-:W0:Y:S01]  /*0050*/  S2R R7, SR_CTAID.X ;  /* 0x0000000000077919 */ /* 0x000e220000002500 */
[----:B------:R-:W3:Y:S01]  /*0060*/  LDCU.64 UR6, c[0x0][0x358] ;  /* 0x00006b00ff0677ac */ /* 0x000ee20008000a00 */
[----:B------:R-:W-:-:S02]  /*0070*/  IMAD.MOV.U32 R10, RZ, RZ, RZ ;  /* 0x000000ffff0a7224 */ /* 0x000fc400078e00ff */
[----:B--2---:R-:W-:Y:S02]  /*0080*/  IMAD.SHL.U32 R9, R6, 0x200, RZ ;  /* 0x0000020006097824 */ /* 0x004fe400078e00ff */
[----:B0-----:R-:W-:-:S05]  /*0090*/  IMAD R8, R7, 0x200, R0 ;  /* 0x0000020007087824 */ /* 0x001fca00078e0200 */
[----:B-1----:R-:W-:-:S13]  /*00a0*/  ISETP.GE.AND P0, PT, R8, UR4, PT ;  /* 0x0000000408007c0c */ /* 0x002fda000bf06270 */
[----:B---3--:R-:W-:Y:S05]  /*00b0*/  @P0 BRA `(.L_x_2) ;  /* 0x0000000400580947 */ /* 0x008fea0003800000 */
[----:B------:R-:W0:Y:S01]  /*00c0*/  I2F.U32.RP R10, R9 ;  /* 0x00000009000a7306 */ /* 0x000e220000209000 */
[C---:B------:R-:W-:Y:S01]  /*00d0*/  IMAD.IADD R4, R9.reuse, 0x1, R8 ;  /* 0x0000000109047824 */ /* 0x040fe200078e0208 */
[----:B------:R-:W-:Y:S01]  /*00e0*/  ISETP.NE.U32.AND P2, PT, R9, RZ, PT ;  /* 0x000000ff0900720c */ /* 0x000fe20003f45070 */
[----:B------:R-:W-:Y:S01]  /*00f0*/  IMAD.MOV R11, RZ, RZ, -R9 ;  /* 0x000000ffff0b7224 */ /* 0x000fe200078e0a09 */
[----:B------:R-:W-:Y:S02]  /*0100*/  BSSY.RECONVERGENT B1, `(.L_x_3) ;  /* 0x0000034000017945 */ /* 0x000fe40003800200 */
[C---:B------:R-:W-:Y:S02]  /*0110*/  ISETP.GE.AND P0, PT, R4.reuse, UR4, PT ;  /* 0x0000000404007c0c */ /* 0x040fe4000bf06270 */
[----:B------:R-:W-:Y:S02]  /*0120*/  VIMNMX R5, PT, PT, R4, UR4, !PT ;  /* 0x0000000404057c48 */ /* 0x000fe4000ffe0100 */
[----:B------:R-:W-:-:S04]  /*0130*/  SEL R12, RZ, 0x1, P0 ;  /* 0x00000001ff0c7807 */ /* 0x000fc80000000000 */
[----:B------:R-:W-:Y:S01]  /*0140*/  IADD3 R4, PT, PT, R5, -R4, -R12 ;  /* 0x8000000405047210 */ /* 0x000fe20007ffe80c */
[----:B0-----:R-:W0:Y:S02]  /*0150*/  MUFU.RCP R10, R10 ;  /* 0x0000000a000a7308 */ /* 0x001e240000001000 */
[----:B0-----:R-:W-:Y:S02]  /*0160*/  VIADD R2, R10, 0xffffffe ;  /* 0x0ffffffe0a027836 */ /* 0x001fe40000000000 */
[----:B------:R-:W-:-:S04]  /*0170*/  IMAD.HI R10, R8, 0x66666667, RZ ;  /* 0x66666667080a7827 */ /* 0x000fc800078e02ff */
[----:B------:R0:W1:Y:S02]  /*0180*/  F2I.FTZ.U32.TRUNC.NTZ R3, R2 ;  /* 0x0000000200037305 */ /* 0x000064000021f000 */
[----:B0-----:R-:W-:Y:S02]  /*0190*/  IMAD.MOV.U32 R2, RZ, RZ, RZ ;  /* 0x000000ffff027224 */ /* 0x001fe400078e00ff */
[----:B-1----:R-:W-:-:S04]  /*01a0*/  IMAD R11, R11, R3, RZ ;  /* 0x000000030b0b7224 */ /* 0x002fc800078e02ff */
[----:B------:R-:W-:Y:S01]  /*01b0*/  IMAD.HI.U32 R3, R3, R11, R2 ;  /* 0x0000000b03037227 */ /* 0x000fe200078e0002 */
[----:B------:R-:W-:-:S04]  /*01c0*/  SHF.R.U32.HI R11, RZ, 0x1f, R10 ;  /* 0x0000001fff0b7819 */ /* 0x000fc8000001160a */
[----:B------:R-:W-:Y:S01]  /*01d0*/  LEA.HI.SX32 R11, R10, R11, 0x17 ;  /* 0x0000000b0a0b7211 */ /* 0x000fe200078fbaff */
[----:B------:R-:W-:-:S04]  /*01e0*/  IMAD.HI.U32 R13, R3, R4, RZ ;  /* 0x00000004030d7227 */ /* 0x000fc800078e00ff */
[----:B------:R-:W-:Y:S02]  /*01f0*/  IMAD.MOV R2, RZ, RZ, -R13 ;  /* 0x000000ffff027224 */ /* 0x000fe400078e0a0d */
[----:B------:R-:W-:Y:S02]  /*0200*/  VIADD R10, R8, 0xffffec00 ;  /* 0xffffec00080a7836 */ /* 0x000fe40000000000 */
[----:B------:R-:W-:Y:S02]  /*0210*/  IMAD R4, R9, R2, R4 ;  /* 0x0000000209047224 */ /* 0x000fe400078e0204 */
[----:B------:R-:W0:Y:S01]  /*0220*/  LDC.64 R2, c[0x0][0x380] ;  /* 0x0000e000ff027b82 */ /* 0x000e220000000a00 */
[----:B------:R-:W-:Y:S02]  /*0230*/  IMAD R11, R11, -0x500, R8 ;  /* 0xfffffb000b0b7824 */ /* 0x000fe400078e0208 */
[----:B------:R-:W-:Y:S02]  /*0240*/  ISETP.GE.U32.AND P0, PT, R4, R9, PT ;  /* 0x000000090400720c */ /* 0x000fe40003f06070 */
[----:B------:R-:W-:-:S11]  /*0250*/  VIADD R11, R11, 0xfffffffc ;  /* 0xfffffffc0b0b7836 */ /* 0x000fd60000000000 */
[----:B------:R-:W-:Y:S02]  /*0260*/  @P0 IMAD.IADD R4, R4, 0x1, -R9 ;  /* 0x0000000104040824 */ /* 0x000fe400078e0a09 */
[----:B------:R-:W-:Y:S01]  /*0270*/  @P0 VIADD R13, R13, 0x1 ;  /* 0x000000010d0d0836 */ /* 0x000fe20000000000 */
[----:B------:R-:W-:Y:S01]  /*0280*/  ISETP.GE.U32.AND P0, PT, R10, 0xde800, PT ;  /* 0x000de8000a00780c */ /* 0x000fe20003f06070 */
[----:B------:R-:W-:Y:S01]  /*0290*/  IMAD.MOV.U32 R10, RZ, RZ, RZ ;  /* 0x000000ffff0a7224 */ /* 0x000fe200078e00ff */
[----:B------:R-:W-:Y:S02]  /*02a0*/  ISETP.GE.U32.AND P1, PT, R4, R9, PT ;  /* 0x000000090400720c */ /* 0x000fe40003f26070 */
[----:B------:R-:W1:Y:S01]  /*02b0*/  LDC.64 R4, c[0x0][0x390] ;  /* 0x0000e400ff047b82 */ /* 0x000e620000000a00 */
[----:B------:R-:W-:-:S10]  /*02c0*/  ISETP.LT.U32.AND P0, PT, R11, 0x4f8, !P0 ;  /* 0x000004f80b00780c */ /* 0x000fd40004701070 */
[----:B------:R-:W-:Y:S01]  /*02d0*/  @P1 VIADD R13, R13, 0x1 ;  /* 0x000000010d0d1836 */ /* 0x000fe20000000000 */
[----:B------:R-:W-:-:S05]  /*02e0*/  @!P2 LOP3.LUT R13, RZ, R9, RZ, 0x33, !PT ;  /* 0x00000009ff0da212 */ /* 0x000fca00078e33ff */
[----:B------:R-:W-:-:S05]  /*02f0*/  IMAD.IADD R16, R12, 0x1, R13 ;  /* 0x000000010c107824 */ /* 0x000fca00078e020d */
[C---:B------:R-:W-:Y:S02]  /*0300*/  LOP3.LUT R12, R16.reuse, 0x3, RZ, 0xc0, !PT ;  /* 0x00000003100c7812 */ /* 0x040fe400078ec0ff */
[----:B------:R-:W-:Y:S02]  /*0310*/  ISETP.GE.U32.AND P3, PT, R16, 0x3, PT ;  /* 0x000000031000780c */ /* 0x000fe40003f66070 */
[----:B------:R-:W-:-:S13]  /*0320*/  ISETP.NE.AND P1, PT, R12, 0x3, PT ;  /* 0x000000030c00780c */ /* 0x000fda0003f25270 */
[----:B0-----:R-:W-:Y:S05]  /*0330*/  @!P1 BRA `(.L_x_4) ;  /* 0x0000000000409947 */ /* 0x001fea0003800000 */
[----:B------:R-:W0:Y:S01]  /*0340*/  LDC.64 R14, c[0x0][0x390] ;  /* 0x0000e400ff0e7b82 */ /* 0x000e220000000a00 */
[----:B------:R-:W-:-:S05]  /*0350*/  VIADD R10, R16, 0x1 ;  /* 0x00000001100a7836 */ /* 0x000fca0000000000 */
[----:B------:R-:W-:Y:S01]  /*0360*/  LOP3.LUT R11, R10, 0x3, RZ, 0xc0, !PT ;  /* 0x000000030a0b7812 */ /* 0x000fe200078ec0ff */
[----:B------:R-:W-:Y:S01]  /*0370*/  IMAD.MOV.U32 R10, RZ, RZ, RZ ;  /* 0x000000ffff0a7224 */ /* 0x000fe200078e00ff */
[----:B------:R-:W2:Y:S03]  /*0380*/  LDC.64 R12, c[0x0][0x380] ;  /* 0x0000e000ff0c7b82 */ /* 0x000ea60000000a00 */
[----:B------:R-:W-:-:S07]  /*0390*/  IMAD.MOV R11, RZ, RZ, -R11 ;  /* 0x000000ffff0b7224 */ /* 0x000fce00078e0a0b */
.L_x_5:
[----:B--2---:R-:W-:-:S06]  /*03a0*/  IMAD.WIDE R18, R8, 0x4, R12 ;  /* 0x0000000408127825 */ /* 0x004fcc00078e020c */
[----:B------:R-:W2:Y:S01]  /*03b0*/  LDG.E R19, desc[UR6][R18.64] ;  /* 0x0000000612137981 */ /* 0x000ea2000c1e1900 */
[----:B0-----:R-:W-:-:S04]  /*03c0*/  IMAD.WIDE R16, R8, 0x4, R14 ;  /* 0x0000000408107825 */ /* 0x001fc800078e020e */
[----:B------:R-:W-:Y:S01]  /*03d0*/  VIADD R11, R11, 0x1 ;  /* 0x000000010b0b7836 */ /* 0x000fe20000000000 */
[----:B------:R3:W-:Y:S01]  /*03e0*/  STG.E desc[UR6][R16.64], RZ ;  /* 0x000000ff10007986 */ /* 0x0007e2000c101906 */
[----:B------:R-:W-:-:S03]  /*03f0*/  IMAD.IADD R8, R9, 0x1, R8 ;  /* 0x0000000109087824 */ /* 0x000fc600078e0208 */
[----:B------:R-:W-:Y:S02]  /*0400*/  ISETP.NE.AND P2, PT, R11, RZ, PT ;  /* 0x000000ff0b00720c */ /* 0x000fe40003f45270 */
[----:B--2---:R-:W-:-:S13]  /*0410*/  FSETP.GT.AND P1, PT, |R19|, R10, PT ;  /* 0x0000000a1300720b */ /* 0x004fda0003f24200 */
[----:B------:R-:W-:Y:S01]  /*0420*/  @P1 FSEL R10, |R19|, R10, P0 ;  /* 0x0000000a130a1208 */ /* 0x000fe20000000200 */
[----:B---3--:R-:W-:Y:S06]  /*0430*/  @P2 BRA `(.L_x_5) ;  /* 0xfffffffc00d82947 */ /* 0x008fec000383ffff */
.L_x_4:
[----:B------:R-:W-:Y:S05]  /*0440*/  BSYNC.RECONVERGENT B1 ;  /* 0x0000000000017941 */ /* 0x000fea0003800200 */
.L_x_3:
[----:B------:R-:W-:Y:S05]  /*0450*/  @!P3 BRA `(.L_x_2) ;  /* 0x000000000070b947 */ /* 0x000fea0003800000 */
.L_x_6:
[----:B------:R-:W-:-:S05]  /*0460*/  IMAD.WIDE R22, R8, 0x4, R2 ;  /* 0x0000000408167825 */ /* 0x000fca00078e0202 */
[----:B------:R-:W2:Y:S01]  /*0470*/  LDG.E R11, desc[UR6][R22.64] ;  /* 0x00000006160b7981 */ /* 0x000ea2000c1e1900 */
[----:B-1----:R-:W-:-:S04]  /*0480*/  IMAD.WIDE R24, R8, 0x4, R4 ;  /* 0x0000000408187825 */ /* 0x002fc800078e0204 */
[C---:B------:R-:W-:Y:S01]  /*0490*/  IMAD.WIDE R14, R9.reuse, 0x4, R22 ;  /* 0x00000004090e7825 */ /* 0x040fe200078e0216 */
[----:B------:R0:W-:Y:S04]  /*04a0*/  STG.E desc[UR6][R24.64], RZ ;  /* 0x000000ff18007986 */ /* 0x0001e8000c101906 */
[----:B------:R1:W3:Y:S01]  /*04b0*/  LDG.E R26, desc[UR6][R14.64] ;  /* 0x000000060e1a7981 */ /* 0x0002e2000c1e1900 */
[----:B------:R-:W-:-:S04]  /*04c0*/  IMAD.WIDE R16, R9, 0x4, R24 ;  /* 0x0000000409107825 */ /* 0x000fc800078e0218 */
[C---:B------:R-:W-:Y:S01]  /*04d0*/  IMAD.WIDE R18, R9.reuse, 0x4, R14 ;  /* 0x0000000409127825 */ /* 0x040fe200078e020e */
[----:B------:R0:W-:Y:S04]  /*04e0*/  STG.E desc[UR6][R16.64], RZ ;  /* 0x000000ff10007986 */ /* 0x0001e8000c101906 */
[----:B------:R-:W4:Y:S01]  /*04f0*/  LDG.E R27, desc[UR6][R18.64] ;  /* 0x00000006121b7981 */ /* 0x000f22000c1e1900 */
[----:B------:R-:W-:-:S04]  /*0500*/  IMAD.WIDE R12, R9, 0x4, R16 ;  /* 0x00000004090c7825 */ /* 0x000fc800078e0210 */
[C---:B------:R-:W-:Y:S01]  /*0510*/  IMAD.WIDE R20, R9.reuse, 0x4, R18 ;  /* 0x0000000409147825 */ /* 0x040fe200078e0212 */
[----:B------:R0:W-:Y:S05]  /*0520*/  STG.E desc[UR6][R12.64], RZ ;  /* 0x000000ff0c007986 */ /* 0x0001ea000c101906 */
[----:B------:R-:W5:Y:S01]  /*0530*/  LDG.E R20, desc[UR6][R20.64] ;  /* 0x0000000614147981 */ /* 0x000f62000c1e1900 */
[C---:B-1----:R-:W-:Y:S01]  /*0540*/  IMAD.WIDE R14, R9.reuse, 0x4, R12 ;  /* 0x00000004090e7825 */ /* 0x042fe200078e020c */
[----:B------:R-:W-:-:S04]  /*0550*/  IADD3 R8, PT, PT, R9, R8, R9 ;  /* 0x0000000809087210 */ /* 0x000fc80007ffe009 */
[----:B------:R0:W-:Y:S01]  /*0560*/  STG.E desc[UR6][R14.64], RZ ;  /* 0x000000ff0e007986 */ /* 0x0001e2000c101906 */
[----:B------:R-:W-:-:S04]  /*0570*/  IADD3 R8, PT, PT, R9, R8, R9 ;  /* 0x0000000809087210 */ /* 0x000fc80007ffe009 */
[----:B------:R-:W-:Y:S02]  /*0580*/  ISETP.GE.AND P2, PT, R8, UR4, PT ;  /* 0x0000000408007c0c */ /* 0x000fe4000bf46270 */
[----:B--2---:R-:W-:-:S13]  /*0590*/  FSETP.GT.AND P1, PT, |R11|, R10, PT ;  /* 0x0000000a0b00720b */ /* 0x004fda0003f24200 */
[----:B------:R-:W-:-:S04]  /*05a0*/  @P1 FSEL R10, |R11|, R10, P0 ;  /* 0x0000000a0b0a1208 */ /* 0x000fc80000000200 */
[----:B---3--:R-:W-:-:S13]  /*05b0*/  FSETP.GT.AND P1, PT, |R26|, R10, PT ;  /* 0x0000000a1a00720b */ /* 0x008fda0003f24200 */
[----:B------:R-:W-:-:S04]  /*05c0*/  @P1 FSEL R10, |R26|, R10, P0 ;  /* 0x0000000a1a0a1208 */ /* 0x000fc80000000200 */
[----:B----4-:R-:W-:-:S13]  /*05d0*/  FSETP.GT.AND P1, PT, |R27|, R10, PT ;  /* 0x0000000a1b00720b */ /* 0x010fda0003f24200 */
[----:B------:R-:W-:-:S04]  /*05e0*/  @P1 FSEL R10, |R27|, R10, P0 ;  /* 0x0000000a1b0a1208 */ /* 0x000fc80000000200 */
[----:B-----5:R-:W-:-:S13]  /*05f0*/  FSETP.GT.AND P1, PT, |R20|, R10, PT ;  /* 0x0000000a1400720b */ /* 0x020fda0003f24200 */
[----:B------:R-:W-:Y:S01]  /*0600*/  @P1 FSEL R10, |R20|, R10, P0 ;  /* 0x0000000a140a1208 */ /* 0x000fe20000000200 */
[----:B0-----:R-:W-:Y:S06]  /*0610*/  @!P2 BRA `(.L_x_6) ;  /* 0xfffffffc0090a947 */ /* 0x001fec000383ffff */
.L_x_2:
[----:B------:R-:W-:Y:S05]  /*0620*/  BSYNC.RECONVERGENT B0 ;  /* 0x0000000000007941 */ /* 0x000fea0003800200 */
.L_x_1:
[----:B------:R-:W0:Y:S01]  /*0630*/  S2UR UR5, SR_CgaCtaId ;  /* 0x00000000000579c3 */ /* 0x000e220000008800 */
[----:B------:R-:W-:Y:S01]  /*0640*/  UMOV UR4, 0x400 ;  /* 0x0000040000047882 */ /* 0x000fe20000000000 */
[C---:B------:R-:W-:Y:S01]  /*0650*/  ISETP.GT.U32.AND P3, PT, R0.reuse, 0xff, PT ;  /* 0x000000ff0000780c */ /* 0x040fe20003f64070 */
[----:B------:R-:W-:Y:S01]  /*0660*/  BSSY.RECONVERGENT B0, `(.L_x_7) ;  /* 0x0000012000007945 */ /* 0x000fe20003800200 */
[C---:B------:R-:W-:Y:S02]  /*0670*/  ISETP.GT.U32.AND P5, PT, R0.reuse, 0x7f, PT ;  /* 0x0000007f0000780c */ /* 0x040fe40003fa4070 */
[----:B------:R-:W-:Y:S02]  /*0680*/  ISETP.GT.U32.AND P4, PT, R0, 0x3f, PT ;  /* 0x0000003f0000780c */ /* 0x000fe40003f84070 */
[----:B------:R-:W-:Y:S02]  /*0690*/  P2R R2, PR, RZ, 0x8 ;  /* 0x00000008ff027803 */ /* 0x000fe40000000000 */
[----:B------:R-:W-:-:S02]  /*06a0*/  P2R R2, PR, RZ, 0x20 ;  /* 0x00000020ff027803 */ /* 0x000fc40000000000 */
[C---:B------:R-:W-:Y:S02]  /*06b0*/  ISETP.GT.U32.AND P0, PT, R0.reuse, 0x1f, PT ;  /* 0x0000001f0000780c */ /* 0x040fe40003f04070 */
[C---:B------:R-:W-:Y:S02]  /*06c0*/  ISETP.GT.U32.AND P1, PT, R0.reuse, 0xf, PT ;  /* 0x0000000f0000780c */ /* 0x040fe40003f24070 */
[----:B------:R-:W-:Y:S02]  /*06d0*/  ISETP.GT.U32.AND P2, PT, R0, 0x7, PT ;  /* 0x000000070000780c */ /* 0x000fe40003f44070 */
[----:B------:R-:W-:Y:S01]  /*06e0*/  P2R R2, PR, RZ, 0x10 ;  /* 0x00000010ff027803 */ /* 0x000fe20000000000 */
[----:B0-----:R-:W-:-:S06]  /*06f0*/  ULEA UR4, UR5, UR4, 0x18 ;  /* 0x0000000405047291 */ /* 0x001fcc000f8ec0ff */
[----:B------:R-:W-:-:S05]  /*0700*/  LEA R3, R0, UR4, 0x2 ;  /* 0x0000000400037c11 */ /* 0x000fca000f8e10ff */
[----:B------:R0:W-:Y:S01]  /*0710*/  STS [R3], R10 ;  /* 0x0000000a03007388 */ /* 0x0001e20000000800 */
[----:B------:R-:W-:Y:S06]  /*0720*/  BAR.SYNC.DEFER_BLOCKING 0x0 ;  /* 0x0000000000007b1d */ /* 0x000fec0000010000 */
[----:B------:R-:W-:Y:S05]  /*0730*/  @P3 BRA `(.L_x_8) ;  /* 0x0000000000103947 */ /* 0x000fea0003800000 */
[----:B------:R-:W-:Y:S04]  /*0740*/  LDS R2, [R3] ;  /* 0x0000000003027984 */ /* 0x000fe80000000800 */
[----:B-1----:R-:W1:Y:S02]  /*0750*/  LDS R4, [R3+0x400] ;  /* 0x0004000003047984 */ /* 0x002e640000000800 */
[----:B-1----:R-:W-:-:S13]  /*0760*/  FSETP.GT.AND P3, PT, R4, R2, PT ;  /* 0x000000020400720b */ /* 0x002fda0003f64000 */
[----:B------:R2:W-:Y:S02]  /*0770*/  @P3 STS [R3], R4 ;  /* 0x0000000403003388 */ /* 0x0005e40000000800 */
.L_x_8:
[----:B------:R-:W-:Y:S05]  /*0780*/  BSYNC.RECONVERGENT B0 ;  /* 0x0000000000007941 */ /* 0x000fea0003800200 */
.L_x_7:
[----:B------:R-:W-:Y:S06]  /*0790*/  BAR.SYNC.DEFER_BLOCKING 0x0 ;  /* 0x0000000000007b1d */ /* 0x000fec0000010000 */
[----:B------:R-:W-:Y:S04]  /*07a0*/  BSSY.RECONVERGENT B0, `(.L_x_9) ;  /* 0x0000006000007945 */ /* 0x000fe80003800200 */
[----:B------:R-:W-:Y:S05]  /*07b0*/  @P5 BRA `(.L_x_10) ;  /* 0x0000000000105947 */ /* 0x000fea0003800000 */
[----:B------:R-:W-:Y:S04]  /*07c0*/  LDS R2, [R3] ;  /* 0x0000000003027984 */ /* 0x000fe80000000800 */
[----:B-12---:R-:W1:Y:S02]  /*07d0*/  LDS R4, [R3+0x200] ;  /* 0x0002000003047984 */ /* 0x006e640000000800 */
[----:B-1----:R-:W-:-:S13]  /*07e0*/  FSETP.GT.AND P3, PT, R4, R2, PT ;  /* 0x000000020400720b */ /* 0x002fda0003f64000 */
[----:B------:R3:W-:Y:S02]  /*07f0*/  @P3 STS [R3], R4 ;  /* 0x0000000403003388 */ /* 0x0007e40000000800 */
.L_x_10:
[----:B------:R-:W-:Y:S05]  /*0800*/  BSYNC.RECONVERGENT B0 ;  /* 0x0000000000007941 */ /* 0x000fea0003800200 */
.L_x_9:
[----:B------:R-:W-:Y:S06]  /*0810*/  BAR.SYNC.DEFER_BLOCKING 0x0 ;  /* 0x0000000000007b1d */ /* 0x000fec0000010000 */
[----:B------:R-:W-:Y:S04]  /*0820*/  BSSY.RECONVERGENT B0, `(.L_x_11) ;  /* 0x0000006000007945 */ /* 0x000fe80003800200 */
[----:B------:R-:W-:Y:S05]  /*0830*/  @P4 BRA `(.L_x_12) ;  /* 0x0000000000104947 */ /* 0x000fea0003800000 */
[----:B------:R-:W-:Y:S04]  /*0840*/  LDS R2, [R3] ;  /* 0x0000000003027984 */ /* 0x000fe80000000800 */
[----:B-123--:R-:W1:Y:S02]  /*0850*/  LDS R4, [R3+0x100] ;  /* 0x0001000003047984 */ /* 0x00ee640000000800 */
[----:B-1----:R-:W-:-:S13]  /*0860*/  FSETP.GT.AND P3, PT, R4, R2, PT ;  /* 0x000000020400720b */ /* 0x002fda0003f64000 */
[----:B------:R4:W-:Y:S02]  /*0870*/  @P3 STS [R3], R4 ;  /* 0x0000000403003388 */ /* 0x0009e40000000800 */
.L_x_12:
[----:B------:R-:W-:Y:S05]  /*0880*/  BSYNC.RECONVERGENT B0 ;  /* 0x0000000000007941 */ /* 0x000fea0003800200 */
.L_x_11:
[----:B------:R-:W-:Y:S06]  /*0890*/  BAR.SYNC.DEFER_BLOCKING 0x0 ;  /* 0x0000000000007b1d */ /* 0x000fec0000010000 */
[----:B------:R-:W-:Y:S04]  /*08a0*/  BSSY.RECONVERGENT B0, `(.L_x_13) ;  /* 0x0000006000007945 */ /* 0x000fe80003800200 */
[----:B------:R-:W-:Y:S05]  /*08b0*/  @P0 BRA `(.L_x_14) ;  /* 0x0000000000100947 */ /* 0x000fea0003800000 */
[----:B------:R-:W-:Y:S04]  /*08c0*/  LDS R2, [R3] ;  /* 0x0000000003027984 */ /* 0x000fe80000000800 */
[----:B-1234-:R-:W1:Y:S02]  /*08d0*/  LDS R4, [R3+0x80] ;  /* 0x0000800003047984 */ /* 0x01ee640000000800 */
[----:B-1----:R-:W-:-:S13]  /*08e0*/  FSETP.GT.AND P3, PT, R4, R2, PT ;  /* 0x000000020400720b */ /* 0x002fda0003f64000 */
[----:B------:R1:W-:Y:S02]  /*08f0*/  @P3 STS [R3], R4 ;  /* 0x0000000403003388 */ /* 0x0003e40000000800 */
.L_x_14:
[----:B------:R-:W-:Y:S05]  /*0900*/  BSYNC.RECONVERGENT B0 ;  /* 0x0000000000007941 */ /* 0x000fea0003800200 */
.L_x_13:
[----:B------:R-:W-:Y:S06]  /*0910*/  BAR.SYNC.DEFER_BLOCKING 0x0 ;  /* 0x0000000000007b1d */ /* 0x000fec0000010000 */
[----:B------:R-:W-:Y:S04]  /*0920*/  BSSY.RECONVERGENT B0, `(.L_x_15) ;  /* 0x0000006000007945 */ /* 0x000fe80003800200 */
[----:B------:R-:W-:Y:S05]  /*0930*/  @P1 BRA `(.L_x_16) ;  /* 0x0000000000101947 */ /* 0x000fea0003800000 */
[----:B------:R-:W-:Y:S04]  /*0940*/  LDS R2, [R3] ;  /* 0x0000000003027984 */ /* 0x000fe80000000800 */
[----:B-1234-:R-:W1:Y:S02]  /*0950*/  LDS R4, [R3+0x40] ;  /* 0x0000400003047984 */ /* 0x01ee640000000800 */
[----:B-1----:R-:W-:-:S13]  /*0960*/  FSETP.GT.AND P3, PT, R4, R2, PT ;  /* 0x000000020400720b */ /* 0x002fda0003f64000 */
[----:B------:R1:W-:Y:S02]  /*0970*/  @P3 STS [R3], R4 ;  /* 0x0000000403003388 */ /* 0x0003e40000000800 */
.L_x_16:
[----:B------:R-:W-:Y:S05]  /*0980*/  BSYNC.RECONVERGENT B0 ;  /* 0x0000000000007941 */ /* 0x000fea0003800200 */
.L_x_15:
[----:B------:R-:W-:Y:S06]  /*0990*/  BAR.SYNC.DEFER_BLOCKING 0x0 ;  /* 0x0000000000007b1d */ /* 0x000fec0000010000 */
[----:B------:R-:W-:Y:S04]  /*09a0*/  BSSY.RECONVERGENT B0, `(.L_x_17) ;  /* 0x0000006000007945 */ /* 0x000fe80003800200 */
[----:B------:R-:W-:Y:S05]  /*09b0*/  @P2 BRA `(.L_x_18) ;  /* 0x0000000000102947 */ /* 0x000fea0003800000 */
[----:B------:R-:W-:Y:S04]  /*09c0*/  LDS R2, [R3] ;  /* 0x0000000003027984 */ /* 0x000fe80000000800 */
[----:B-1234-:R-:W1:Y:S02]  /*09d0*/  LDS R4, [R3+0x20] ;  /* 0x0000200003047984 */ /* 0x01ee640000000800 */
[----:B-1----:R-:W-:-:S13]  /*09e0*/  FSETP.GT.AND P3, PT, R4, R2, PT ;  /* 0x000000020400720b */ /* 0x002fda0003f64000 */
[----:B------:R1:W-:Y:S02]  /*09f0*/  @P3 STS [R3], R4 ;  /* 0x0000000403003388 */ /* 0x0003e40000000800 */
.L_x_18:
[----:B------:R-:W-:Y:S05]  /*0a00*/  BSYNC.RECONVERGENT B0 ;  /* 0x0000000000007941 */ /* 0x000fea0003800200 */
.L_x_17:
[----:B------:R-:W-:Y:S01]  /*0a10*/  BAR.SYNC.DEFER_BLOCKING 0x0 ;  /* 0x0000000000007b1d */ /* 0x000fe20000010000 */
[----:B------:R-:W-:-:S05]  /*0a20*/  ISETP.GT.U32.AND P3, PT, R0, 0x3, PT ;  /* 0x000000030000780c */ /* 0x000fca0003f64070 */
[----:B------:R-:W-:Y:S08]  /*0a30*/  BSSY.RECONVERGENT B0, `(.L_x_19) ;  /* 0x0000006000007945 */ /* 0x000ff00003800200 */
[----:B------:R-:W-:Y:S05]  /*0a40*/  @P3 BRA `(.L_x_20) ;  /* 0x0000000000103947 */ /* 0x000fea0003800000 */
[----:B------:R-:W-:Y:S04]  /*0a50*/  LDS R2, [R3] ;  /* 0x0000000003027984 */ /* 0x000fe80000000800 */
[----:B-1234-:R-:W1:Y:S02]  /*0a60*/  LDS R4, [R3+0x10] ;  /* 0x0000100003047984 */ /* 0x01ee640000000800 */
[----:B-1----:R-:W-:-:S13]  /*0a70*/  FSETP.GT.AND P4, PT, R4, R2, PT ;  /* 0x000000020400720b */ /* 0x002fda0003f84000 */
[----:B------:R1:W-:Y:S02]  /*0a80*/  @P4 STS [R3], R4 ;  /* 0x0000000403004388 */ /* 0x0003e40000000800 */
.L_x_20:
[----:B------:R-:W-:Y:S05]  /*0a90*/  BSYNC.RECONVERGENT B0 ;  /* 0x0000000000007941 */ /* 0x000fea0003800200 */
.L_x_19:
        /* <DEDUP_REMOVED lines=8> */
.L_x_22:
[----:B------:R-:W-:Y:S05]  /*0b20*/  BSYNC.RECONVERGENT B0 ;  /* 0x0000000000007941 */ /* 0x000fea0003800200 */
.L_x_21:
[----:B------:R-:W-:Y:S01]  /*0b30*/  BAR.SYNC.DEFER_BLOCKING 0x0 ;  /* 0x0000000000007b1d */ /* 0x000fe20000010000 */
[----:B------:R-:W-:-:S05]  /*0b40*/  ISETP.NE.AND P5, PT, R0, RZ, PT ;  /* 0x000000ff0000720c */ /* 0x000fca0003fa5270 */
[----:B------:R-:W-:Y:S08]  /*0b50*/  BSSY.RECONVERGENT B0, `(.L_x_23) ;  /* 0x0000006000007945 */ /* 0x000ff00003800200 */
[----:B------:R-:W-:Y:S05]  /*0b60*/  @P5 BRA `(.L_x_24) ;  /* 0x0000000000105947 */ /* 0x000fea0003800000 */
[----:B------:R-:W-:Y:S04]  /*0b70*/  LDS R2, [R3] ;  /* 0x0000000003027984 */ /* 0x000fe80000000800 */
[----:B-1234-:R-:W1:Y:S02]  /*0b80*/  LDS R4, [UR4+0x4] ;  /* 0x00000404ff047984 */ /* 0x01ee640008000800 */
[----:B-1----:R-:W-:-:S13]  /*0b90*/  FSETP.GT.AND P6, PT, R4, R2, PT ;  /* 0x000000020400720b */ /* 0x002fda0003fc4000 */
[----:B------:R1:W-:Y:S02]  /*0ba0*/  @P6 STS [R3], R4 ;  /* 0x0000000403006388 */ /* 0x0003e40000000800 */
.L_x_24:
[----:B------:R-:W-:Y:S05]  /*0bb0*/  BSYNC.RECONVERGENT B0 ;  /* 0x0000000000007941 */ /* 0x000fea0003800200 */
.L_x_23:
[----:B------:R-:W-:Y:S01]  /*0bc0*/  BAR.SYNC.DEFER_BLOCKING 0x0 ;  /* 0x0000000000007b1d */ /* 0x000fe20000010000 */
[----:B------:R-:W-:-:S07]  /*0bd0*/  IMAD.MOV.U32 R2, RZ, RZ, RZ ;  /* 0x000000ffff027224 */ /* 0x000fce00078e00ff */
[----:B-1234-:R-:W1:Y:S01]  /*0be0*/  @!P5 LDC.64 R4, c[0x0][0x390] ;  /* 0x0000e400ff04db82 */ /* 0x01ee620000000a00 */
[----:B------:R-:W2:Y:S01]  /*0bf0*/  @!P5 LDS R11, [UR4] ;  /* 0x00000004ff0bd984 */ /* 0x000ea20008000800 */
[----:B-1----:R-:W-:-:S04]  /*0c00*/  @!P5 IMAD.WIDE.U32 R4, R7, 0x4, R4 ;  /* 0x000000040704d825 */ /* 0x002fc800078e0004 */
[----:B------:R-:W-:Y:S01]  /*0c10*/  VIADD R7, R6, 0xffffffff ;  /* 0xffffffff06077836 */ /* 0x000fe20000000000 */
[----:B--2---:R1:W-:Y:S01]  /*0c20*/  @!P5 STG.E desc[UR6][R4.64], R11 ;  /* 0x0000000b0400d986 */ /* 0x0043e2000c101906 */
[----:B------:R-:W-:Y:S06]  /*0c30*/  MEMBAR.SC.GPU ;  /* 0x0000000000007992 */ /* 0x000fec0000002000 */
[----:B------:R-:W-:-:S00]  /*0c40*/  ERRBAR ;  /* 0x00000000000079ab */ /* 0x000fc00000000000 */
[----:B------:R-:W-:Y:S06]  /*0c50*/  CGAERRBAR ;  /* 0x00000000000075ab */ /* 0x000fec0000000000 */
[----:B------:R-:W-:Y:S01]  /*0c60*/  CCTL.IVALL ;  /* 0x00000000ff00798f */ /* 0x000fe20002000000 */
[----:B------:R-:W-:Y:S04]  /*0c70*/  BSSY.RECONVERGENT B0, `(.L_x_25) ;  /* 0x0000005000007945 */ /* 0x000fe80003800200 */
[----:B------:R-:W-:Y:S05]  /*0c80*/  @P5 BRA `(.L_x_26) ;  /* 0x00000000000c5947 */ /* 0x000fea0003800000 */
[----:B-1----:R-:W1:Y:S01]  /*0c90*/  LDC.64 R4, c[0x0][0x398] ;  /* 0x0000e600ff047b82 */ /* 0x002e620000000a00 */
[----:B------:R-:W-:-:S05]  /*0ca0*/  IMAD.MOV.U32 R11, RZ, RZ, 0x1 ;  /* 0x00000001ff0b7424 */ /* 0x000fca00078e00ff */
[----:B-1----:R2:W5:Y:S02]  /*0cb0*/  ATOMG.E.ADD.STRONG.GPU PT, R2, desc[UR6][R4.64], R11 ;  /* 0x8000000b040279a8 */ /* 0x00256400081ef106 */
.L_x_26:
[----:B------:R-:W-:Y:S05]  /*0cc0*/  BSYNC.RECONVERGENT B0 ;  /* 0x0000000000007941 */ /* 0x000fea0003800200 */
.L_x_25:
[----:B-----5:R-:W-:-:S13]  /*0cd0*/  ISETP.NE.AND P6, PT, R2, R7, PT ;  /* 0x000000070200720c */ /* 0x020fda0003fc5270 */
[----:B------:R-:W-:Y:S06]  /*0ce0*/  BAR.RED.OR.DEFER_BLOCKING 0x0, !P6 ;  /* 0x0000000000007b1d */ /* 0x000fec0007014800 */
[----:B------:R-:W3:Y:S02]  /*0cf0*/  B2R.RESULT RZ, P6 ;  /* 0x0000000000ff731c */ /* 0x000ee400000c4000 */
[----:B---3--:R-:W-:Y:S05]  /*0d00*/  @!P6 EXIT ;  /* 0x000000000000e94d */ /* 0x008fea0003800000 */
[----:B------:R-:W-:Y:S01]  /*0d10*/  ISETP.GE.AND P6, PT, R0, R9, PT ;  /* 0x000000090000720c */ /* 0x000fe20003fc6270 */
[----:B------:R-:W-:Y:S01]  /*0d20*/  BSSY.RECONVERGENT B0, `(.L_x_27) ;  /* 0x0000006000007945 */ /* 0x000fe20003800200 */
[----:B-12---:R-:W-:-:S11]  /*0d30*/  IMAD.MOV.U32 R4, RZ, RZ, RZ ;  /* 0x000000ffff047224 */ /* 0x006fd600078e00ff */
[----:B------:R-:W-:Y:S05]  /*0d40*/  @P6 BRA `(.L_x_28) ;  /* 0x00000000000c6947 */ /* 0x000fea0003800000 */
[----:B------:R-:W1:Y:S02]  /*0d50*/  LDC.64 R4, c[0x0][0x390] ;  /* 0x0000e400ff047b82 */ /* 0x000e640000000a00 */
[----:B-1----:R-:W-:-:S06]  /*0d60*/  IMAD.WIDE.U32 R4, R0, 0x4, R4 ;  /* 0x0000000400047825 */ /* 0x002fcc00078e0004 */
[----:B------:R1:W5:Y:S02]  /*0d70*/  LDG.E R4, desc[UR6][R4.64] ;  /* 0x0000000604047981 */ /* 0x000364000c1e1900 */
.L_x_28:
[----:B------:R-:W-:Y:S05]  /*0d80*/  BSYNC.RECONVERGENT B0 ;  /* 0x0000000000007941 */ /* 0x000fea0003800200 */
.L_x_27:
[----:B------:R-:W-:Y:S01]  /*0d90*/  ISETP.GT.U32.AND P6, PT, R0, 0xff, PT ;  /* 0x000000ff0000780c */ /* 0x000fe20003fc4070 */
[----:B-----5:R2:W-:Y:S01]  /*0da0*/  STS [R3], R4 ;  /* 0x0000000403007388 */ /* 0x0205e20000000800 */
[----:B------:R-:W-:Y:S01]  /*0db0*/  BSSY.RECONVERGENT B0, `(.L_x_29) ;  /* 0x0000007000007945 */ /* 0x000fe20003800200 */
[----:B------:R-:W-:Y:S10]  /*0dc0*/  BAR.SYNC.DEFER_BLOCKING 0x0 ;  /* 0x0000000000007b1d */ /* 0x000ff40000010000 */
[----:B--2---:R-:W-:Y:S05]  /*0dd0*/  @P6 BRA `(.L_x_30) ;  /* 0x0000000000106947 */ /* 0x004fea0003800000 */
[----:B------:R-:W-:Y:S04]  /*0de0*/  LDS R2, [R3] ;  /* 0x0000000003027984 */ /* 0x000fe80000000800 */
[----:B------:R-:W2:Y:S02]  /*0df0*/  LDS R4, [R3+0x400] ;  /* 0x0004000003047984 */ /* 0x000ea40000000800 */
[----:B--2---:R-:W-:-:S13]  /*0e00*/  FSETP.GT.AND P6, PT, R4, R2, PT ;  /* 0x000000020400720b */ /* 0x004fda0003fc4000 */
[----:B------:R2:W-:Y:S02]  /*0e10*/  @P6 STS [R3], R4 ;  /* 0x0000000403006388 */ /* 0x0005e40000000800 */
.L_x_30:
[----:B------:R-:W-:Y:S05]  /*0e20*/  BSYNC.RECONVERGENT B0 ;  /* 0x0000000000007941 */ /* 0x000fea0003800200 */
.L_x_29:
[----:B------:R-:W-:Y:S01]  /*0e30*/  BAR.SYNC.DEFER_BLOCKING 0x0 ;  /* 0x0000000000007b1d */ /* 0x000fe20000010000 */
[----:B------:R-:W-:-:S05]  /*0e40*/  ISETP.GT.U32.AND P6, PT, R0, 0x7f, PT ;  /* 0x0000007f0000780c */ /* 0x000fca0003fc4070 */
[----:B------:R-:W-:Y:S08]  /*0e50*/  BSSY.RECONVERGENT B0, `(.L_x_31) ;  /* 0x0000006000007945 */ /* 0x000ff00003800200 */
[----:B------:R-:W-:Y:S05]  /*0e60*/  @P6 BRA `(.L_x_32) ;  /* 0x0000000000106947 */ /* 0x000fea0003800000 */
[----:B------:R-:W-:Y:S04]  /*0e70*/  LDS R2, [R3] ;  /* 0x0000000003027984 */ /* 0x000fe80000000800 */
[----:B--2---:R-:W2:Y:S02]  /*0e80*/  LDS R4, [R3+0x200] ;  /* 0x0002000003047984 */ /* 0x004ea40000000800 */
[----:B--2---:R-:W-:-:S13]  /*0e90*/  FSETP.GT.AND P6, PT, R4, R2, PT ;  /* 0x000000020400720b */ /* 0x004fda0003fc4000 */
[----:B------:R3:W-:Y:S02]  /*0ea0*/  @P6 STS [R3], R4 ;  /* 0x0000000403006388 */ /* 0x0007e40000000800 */
.L_x_32:
[----:B------:R-:W-:Y:S05]  /*0eb0*/  BSYNC.RECONVERGENT B0 ;  /* 0x0000000000007941 */ /* 0x000fea0003800200 */
.L_x_31:
[----:B------:R-:W-:Y:S01]  /*0ec0*/  BAR.SYNC.DEFER_BLOCKING 0x0 ;  /* 0x0000000000007b1d */ /* 0x000fe20000010000 */
[----:B------:R-:W-:-:S05]  /*0ed0*/  ISETP.GT.U32.AND P6, PT, R0, 0x3f, PT ;  /* 0x0000003f0000780c */ /* 0x000fca0003fc4070 */
[----:B------:R-:W-:Y:S08]  /*0ee0*/  BSSY.RECONVERGENT B0, `(.L_x_33) ;  /* 0x0000006000007945 */ /* 0x000ff00003800200 */
[----:B------:R-:W-:Y:S05]  /*0ef0*/  @P6 BRA `(.L_x_34) ;  /* 0x0000000000106947 */ /* 0x000fea0003800000 */
[----:B------:R-:W-:Y:S04]  /*0f00*/  LDS R0, [R3] ;  /* 0x0000000003007984 */ /* 0x000fe80000000800 */
[----:B------:R-:W4:Y:S02]  /*0f10*/  LDS R2, [R3+0x100] ;  /* 0x0001000003027984 */ /* 0x000f240000000800 */
[----:B----4-:R-:W-:-:S13]  /*0f20*/  FSETP.GT.AND P6, PT, R2, R0, PT ;  /* 0x000000000200720b */ /* 0x010fda0003fc4000 */
[----:B------:R4:W-:Y:S02]  /*0f30*/  @P6 STS [R3], R2 ;  /* 0x0000000203006388 */ /* 0x0009e40000000800 */
.L_x_34:
[----:B------:R-:W-:Y:S05]  /*0f40*/  BSYNC.RECONVERGENT B0 ;  /* 0x0000000000007941 */ /* 0x000fea0003800200 */
.L_x_33:
[----:B------:R-:W-:Y:S06]  /*0f50*/  BAR.SYNC.DEFER_BLOCKING 0x0 ;  /* 0x0000000000007b1d */ /* 0x000fec0000010000 */
[----:B------:R-:W-:Y:S04]  /*0f60*/  BSSY.RECONVERGENT B0, `(.L_x_35) ;  /* 0x0000006000007945 */ /* 0x000fe80003800200 */
[----:B------:R-:W-:Y:S05]  /*0f70*/  @P0 BRA `(.L_x_36) ;  /* 0x0000000000100947 */ /* 0x000fea0003800000 */
[----:B------:R-:W-:Y:S04]  /*0f80*/  LDS R0, [R3] ;  /* 0x0000000003007984 */ /* 0x000fe80000000800 */
[----:B----4-:R-:W4:Y:S02]  /*0f90*/  LDS R2, [R3+0x80] ;  /* 0x0000800003027984 */ /* 0x010f240000000800 */
[----:B----4-:R-:W-:-:S13]  /*0fa0*/  FSETP.GT.AND P0, PT, R2, R0, PT ;  /* 0x000000000200720b */ /* 0x010fda0003f04000 */
[----:B------:R4:W-:Y:S02]  /*0fb0*/  @P0 STS [R3], R2 ;  /* 0x0000000203000388 */ /* 0x0009e40000000800 */
.L_x_36:
[----:B------:R-:W-:Y:S05]  /*0fc0*/  BSYNC.RECONVERGENT B0 ;  /* 0x0000000000007941 */ /* 0x000fea0003800200 */
.L_x_35:
[----:B------:R-:W-:Y:S06]  /*0fd0*/  BAR.SYNC.DEFER_BLOCKING 0x0 ;  /* 0x0000000000007b1d */ /* 0x000fec0000010000 */
[----:B------:R-:W-:Y:S04]  /*0fe0*/  BSSY.RECONVERGENT B0, `(.L_x_37) ;  /* 0x0000006000007945 */ /* 0x000fe80003800200 */
[----:B------:R-:W-:Y:S05]  /*0ff0*/  @P1 BRA `(.L_x_38) ;  /* 0x0000000000101947 */ /* 0x000fea0003800000 */
[----:B------:R-:W-:Y:S04]  /*1000*/  LDS R0, [R3] ;  /* 0x0000000003007984 */ /* 0x000fe80000000800 */
[----:B----4-:R-:W4:Y:S02]  /*1010*/  LDS R2, [R3+0x40] ;  /* 0x0000400003027984 */ /* 0x010f240000000800 */
[----:B----4-:R-:W-:-:S13]  /*1020*/  FSETP.GT.AND P0, PT, R2, R0, PT ;  /* 0x000000000200720b */ /* 0x010fda0003f04000 */
[----:B------:R4:W-:Y:S02]  /*1030*/  @P0 STS [R3], R2 ;  /* 0x0000000203000388 */ /* 0x0009e40000000800 */
.L_x_38:
[----:B------:R-:W-:Y:S05]  /*1040*/  BSYNC.RECONVERGENT B0 ;  /* 0x0000000000007941 */ /* 0x000fea0003800200 */
.L_x_37:
[----:B------:R-:W-:Y:S06]  /*1050*/  BAR.SYNC.DEFER_BLOCKING 0x0 ;  /* 0x0000000000007b1d */ /* 0x000fec0000010000 */
[----:B------:R-:W-:Y:S04]  /*1060*/  BSSY.RECONVERGENT B0, `(.L_x_39) ;  /* 0x0000006000007945 */ /* 0x000fe80003800200 */
[----:B------:R-:W-:Y:S05]  /*1070*/  @P2 BRA `(.L_x_40) ;  /* 0x0000000000102947 */ /* 0x000fea0003800000 */
[----:B------:R-:W-:Y:S04]  /*1080*/  LDS R0, [R3] ;  /* 0x0000000003007984 */ /* 0x000fe80000000800 */
[----:B----4-:R-:W4:Y:S02]  /*1090*/  LDS R2, [R3+0x20] ;  /* 0x0000200003027984 */ /* 0x010f240000000800 */
[----:B----4-:R-:W-:-:S13]  /*10a0*/  FSETP.GT.AND P0, PT, R2, R0, PT ;  /* 0x000000000200720b */ /* 0x010fda0003f04000 */
[----:B------:R4:W-:Y:S02]  /*10b0*/  @P0 STS [R3], R2 ;  /* 0x0000000203000388 */ /* 0x0009e40000000800 */
.L_x_40:
[----:B------:R-:W-:Y:S05]  /*10c0*/  BSYNC.RECONVERGENT B0 ;  /* 0x0000000000007941 */ /* 0x000fea0003800200 */
.L_x_39:
[----:B------:R-:W-:Y:S06]  /*10d0*/  BAR.SYNC.DEFER_BLOCKING 0x0 ;  /* 0x0000000000007b1d */ /* 0x000fec0000010000 */
[----:B------:R-:W-:Y:S04]  /*10e0*/  BSSY.RECONVERGENT B0, `(.L_x_41) ;  /* 0x0000006000007945 */ /* 0x000fe80003800200 */
[----:B------:R-:W-:Y:S05]  /*10f0*/  @P3 BRA `(.L_x_42) ;  /* 0x0000000000103947 */ /* 0x000fea0003800000 */
[----:B------:R-:W-:Y:S04]  /*1100*/  LDS R0, [R3] ;  /* 0x0000000003007984 */ /* 0x000fe80000000800 */
[----:B----4-:R-:W4:Y:S02]  /*1110*/  LDS R2, [R3+0x10] ;  /* 0x0000100003027984 */ /* 0x010f240000000800 */
[----:B----4-:R-:W-:-:S13]  /*1120*/  FSETP.GT.AND P0, PT, R2, R0, PT ;  /* 0x000000000200720b */ /* 0x010fda0003f04000 */
[----:B------:R4:W-:Y:S02]  /*1130*/  @P0 STS [R3], R2 ;  /* 0x0000000203000388 */ /* 0x0009e40000000800 */
.L_x_42:
[----:B------:R-:W-:Y:S05]  /*1140*/  BSYNC.RECONVERGENT B0 ;  /* 0x0000000000007941 */ /* 0x000fea0003800200 */
.L_x_41:
[----:B------:R-:W-:Y:S06]  /*1150*/  BAR.SYNC.DEFER_BLOCKING 0x0 ;  /* 0x0000000000007b1d */ /* 0x000fec0000010000 */
[----:B------:R-:W-:Y:S04]  /*1160*/  BSSY.RECONVERGENT B0, `(.L_x_43) ;  /* 0x0000006000007945 */ /* 0x000fe80003800200 */
[----:B------:R-:W-:Y:S05]  /*1170*/  @P4 BRA `(.L_x_44) ;  /* 0x0000000000104947 */ /* 0x000fea0003800000 */
[----:B------:R-:W-:Y:S04]  /*1180*/  LDS R0, [R3] ;  /* 0x0000000003007984 */ /* 0x000fe80000000800 */
[----:B----4-:R-:W4:Y:S02]  /*1190*/  LDS R2, [R3+0x8] ;  /* 0x0000080003027984 */ /* 0x010f240000000800 */
[----:B----4-:R-:W-:-:S13]  /*11a0*/  FSETP.GT.AND P0, PT, R2, R0, PT ;  /* 0x000000000200720b */ /* 0x010fda0003f04000 */
[----:B------:R4:W-:Y:S02]  /*11b0*/  @P0 STS [R3], R2 ;  /* 0x0000000203000388 */ /* 0x0009e40000000800 */
.L_x_44:
[----:B------:R-:W-:Y:S05]  /*11c0*/  BSYNC.RECONVERGENT B0 ;  /* 0x0000000000007941 */ /* 0x000fea0003800200 */
.L_x_43:
[----:B------:R-:W-:Y:S06]  /*11d0*/  BAR.SYNC.DEFER_BLOCKING 0x0 ;  /* 0x0000000000007b1d */ /* 0x000fec0000010000 */
[----:B------:R-:W-:Y:S04]  /*11e0*/  BSSY.RECONVERGENT B0, `(.L_x_45) ;  /* 0x0000006000007945 */ /* 0x000fe80003800200 */
[----:B------:R-:W-:Y:S05]  /*11f0*/  @P5 BRA `(.L_x_46) ;  /* 0x0000000000105947 */ /* 0x000fea0003800000 */
[----:B------:R-:W-:Y:S04]  /*1200*/  LDS R0, [R3] ;  /* 0x0000000003007984 */ /* 0x000fe80000000800 */
[----:B----4-:R-:W4:Y:S02]  /*1210*/  LDS R2, [UR4+0x4] ;  /* 0x00000404ff027984 */ /* 0x010f240008000800 */
[----:B----4-:R-:W-:-:S13]  /*1220*/  FSETP.GT.AND P0, PT, R2, R0, PT ;  /* 0x000000000200720b */ /* 0x010fda0003f04000 */
[----:B------:R4:W-:Y:S02]  /*1230*/  @P0 STS [R3], R2 ;  /* 0x0000000203000388 */ /* 0x0009e40000000800 */
.L_x_46:
[----:B------:R-:W-:Y:S05]  /*1240*/  BSYNC.RECONVERGENT B0 ;  /* 0x0000000000007941 */ /* 0x000fea0003800200 */
.L_x_45:
[----:B------:R-:W-:Y:S06]  /*1250*/  BAR.SYNC.DEFER_BLOCKING 0x0 ;  /* 0x0000000000007b1d */ /* 0x000fec0000010000 */
[----:B------:R-:W-:Y:S05]  /*1260*/  @P5 EXIT ;  /* 0x000000000000594d */ /* 0x000fea0003800000 */
[----:B-1----:R-:W1:Y:S01]  /*1270*/  LDS R5, [UR4] ;  /* 0x00000004ff057984 */ /* 0x002e620008000800 */
[----:B0-234-:R-:W1:Y:S03]  /*1280*/  LDC.64 R2, c[0x0][0x390] ;  /* 0x0000e400ff027b82 */ /* 0x01de660000000a00 */
[----:B-1----:R-:W-:Y:S01]  /*1290*/  STG.E desc[UR6][R2.64], R5 ;  /* 0x0000000502007986 */ /* 0x002fe2000c101906 */
[----:B------:R-:W-:Y:S05]  /*12a0*/  EXIT ;  /* 0x000000000000794d */ /* 0x000fea0003800000 */
.L_x_47:
        /* <DEDUP_REMOVED lines=13> */
.L_x_49:


//--------------------- .nv.shared.reserved.0     --------------------------
	.section	.nv.shared.reserved.0,"aw",@nobits
	.weak		__nv_reservedSMEM_offset_0_alias
	.size		__nv_reservedSMEM_offset_0_alias, 0, 64
	.other		__nv_reservedSMEM_offset_0_alias,@"STO_CUDA_RESERVED_SHARED STV_DEFAULT"
__nv_reservedSMEM_offset_0_alias:
	.zero		0
	.zero		64


//--------------------- .nv.global                --------------------------
	.section	.nv.global,"aw",@nobits
.nv.global:
	.type		_ZN34_INTERNAL_476162a8_4_k_cu_ca8eccc86thrust24THRUST_300001_SM_1000_NS12placeholders2_5E,@object
	.size		_ZN34_INTERNAL_476162a8_4_k_cu_ca8eccc86thrust24THRUST_300001_SM_1000_NS12placeholders2_5E,(_ZN34_INTERNAL_476162a8_4_k_cu_ca8eccc84cuda3std3__45__cpo6cbeginE - _ZN34_INTERNAL_476162a8_4_k_cu_ca8eccc86thrust24THRUST_300001_SM_1000_NS12placeholders2_5E)
_ZN34_INTERNAL_476162a8_4_k_cu_ca8eccc86thrust24THRUST_300001_SM_1000_NS12placeholders2_5E:
	.zero		1
	.type		_ZN34_INTERNAL_476162a8_4_k_cu_ca8eccc84cuda3std3__45__cpo6cbeginE,@object
	.size		_ZN34_INTERNAL_476162a8_4_k_cu_ca8eccc84cuda3std3__45__cpo6cbeginE,(_ZN34_INTERNAL_476162a8_4_k_cu_ca8eccc84cuda3std6ranges3__45__cpo6cbeginE - _ZN34_INTERNAL_476162a8_4_k_cu_ca8eccc84cuda3std3__45__cpo6cbeginE)
_ZN34_INTERNAL_476162a8_4_k_cu_ca8eccc84cuda3std3__45__cpo6cbeginE:
	.zero		1
	.type		_ZN34_INTERNAL_476162a8_4_k_cu_ca8eccc84cuda3std6ranges3__45__cpo6cbeginE,@object
	.size		_ZN34_INTERNAL_476162a8_4_k_cu_ca8eccc84cuda3std6ranges3__45__cpo6cbeginE,(_ZN34_INTERNAL_476162a8_4_k_cu_ca8eccc84cuda3std3__48in_placeE - _ZN34_INTERNAL_476162a8_4_k_cu_ca8eccc84cuda3std6ranges3__45__cpo6cbeginE)
_ZN34_INTERNAL_476162a8_4_k_cu_ca8eccc84cuda3std6ranges3__45__cpo6cbeginE:
	.zero		1
	.type		_ZN34_INTERNAL_476162a8_4_k_cu_ca8eccc84cuda3std3__48in_placeE,@object
	.size		_ZN34_INTERNAL_476162a8_4_k_cu_ca8eccc84cuda3std3__48in_placeE,(_ZN34_INTERNAL_476162a8_4_k_cu_ca8eccc84cuda3std6ranges3__45__cpo4sizeE - _ZN34_INTERNAL_476162a8_4_k_cu_ca8eccc84cuda3std3__48in_placeE)
_ZN34_INTERNAL_476162a8_4_k_cu_ca8eccc84cuda3std3__48in_placeE:
	.zero		1
	.type		_ZN34_INTERNAL_476162a8_4_k_cu_ca8eccc84cuda3std6ranges3__45__cpo4sizeE,@object
	.size		_ZN34_INTERNAL_476162a8_4_k_cu_ca8eccc84cuda3std6ranges3__45__cpo4sizeE,(_ZN34_INTERNAL_476162a8_4_k_cu_ca8eccc86thrust24THRUST_300001_SM_1000_NS12placeholders2_9E - _ZN34_INTERNAL_476162a8_4_k_cu_ca8eccc84cuda3std6ranges3__45__cpo4sizeE)
_ZN34_INTERNAL_476162a8_4_k_cu_ca8eccc84cuda3std6ranges3__45__cpo4sizeE:
	.zero		1
	.type		_ZN34_INTERNAL_476162a8_4_k_cu_ca8eccc86thrust24THRUST_300001_SM_1000_NS12placeholders2_9E,@object
	.size		_ZN34_INTERNAL_476162a8_4_k_cu_ca8eccc86thrust24THRUST_300001_SM_1000_NS12placeholders2_9E,(_ZN34_INTERNAL_476162a8_4_k_cu_ca8eccc84cuda3std3__45__cpo7crbeginE - _ZN34_INTERNAL_476162a8_4_k_cu_ca8eccc86thrust24THRUST_300001_SM_1000_NS12placeholders2_9E)
_ZN34_INTERNAL_476162a8_4_k_cu_ca8eccc86thrust24THRUST_300001_SM_1000_NS12placeholders2_9E:
	.zero		1
	.type		_ZN34_INTERNAL_476162a8_4_k_cu_ca8eccc84cuda3std3__45__cpo7crbeginE,@object
	.size		_ZN34_INTERNAL_476162a8_4_k_cu_ca8eccc84cuda3std3__45__cpo7crbeginE,(_ZN34_INTERNAL_476162a8_4_k_cu_ca8eccc84cuda3std6ranges3__45__cpo4nextE - _ZN34_INTERNAL_476162a8_4_k_cu_ca8eccc84cuda3std3__45__cpo7crbeginE)
_ZN34_INTERNAL_476162a8_4_k_cu_ca8eccc84cuda3std3__45__cpo7crbeginE:
	.zero		1
	.type		_ZN34_INTERNAL_476162a8_4_k_cu_ca8eccc84cuda3std6ranges3__45__cpo4nextE,@object
	.size		_ZN34_INTERNAL_476162a8_4_k_cu_ca8eccc84cuda3std6ranges3__45__cpo4nextE,(_ZN34_INTERNAL_476162a8_4_k_cu_ca8eccc84cuda3std6ranges3__45__cpo4swapE - _ZN34_INTERNAL_476162a8_4_k_cu_ca8eccc84cuda3std6ranges3__45__cpo4nextE)
_ZN34_INTERNAL_476162a8_4_k_cu_ca8eccc84cuda3std6ranges3__45__cpo4nextE:
	.zero		1
	.type		_ZN34_INTERNAL_476162a8_4_k_cu_ca8eccc84cuda3std6ranges3__45__cpo4swapE,@object
	.size		_ZN34_INTERNAL_476162a8_4_k_cu_ca8eccc84cuda3std6ranges3__45__cpo4swapE,(_ZN34_INTERNAL_476162a8_4_k_cu_ca8eccc86thrust24THRUST_300001_SM_1000_NS12placeholders2_1E - _ZN34_INTERNAL_476162a8_4_k_cu_ca8eccc84cuda3std6ranges3__45__cpo4swapE)
_ZN34_INTERNAL_476162a8_4_k_cu_ca8eccc84cuda3std6ranges3__45__cpo4swapE:
	.zero		1
	.type		_ZN34_INTERNAL_476162a8_4_k_cu_ca8eccc86thrust24THRUST_300001_SM_1000_NS12placeholders2_1E,@object
	.size		_ZN34_INTERNAL_476162a8_4_k_cu_ca8eccc86thrust24THRUST_300001_SM_1000_NS12placeholders2_1E,(_ZN34_INTERNAL_476162a8_4_k_cu_ca8eccc86thrust24THRUST_300001_SM_1000_NS12placeholders2_3E - _ZN34_INTERNAL_476162a8_4_k_cu_ca8eccc86thrust24THRUST_300001_SM_1000_NS12placeholders2_1E)
_ZN34_INTERNAL_476162a8_4_k_cu_ca8eccc86thrust24THRUST_300001_SM_1000_NS12placeholders2_1E:
	.zero		1
	.type		_ZN34_INTERNAL_476162a8_4_k_cu_ca8eccc86thrust24THRUST_300001_SM_1000_NS12placeholders2_3E,@object
	.size		_ZN34_INTERNAL_476162a8_4_k_cu_ca8eccc86thrust24THRUST_300001_SM_1000_NS12placeholders2_3E,(_ZN34_INTERNAL_476162a8_4_k_cu_ca8eccc84cuda3std3__45__cpo5beginE - _ZN34_INTERNAL_476162a8_4_k_cu_ca8eccc86thrust24THRUST_300001_SM_1000_NS12placeholders2_3E)
_ZN34_INTERNAL_476162a8_4_k_cu_ca8eccc86thrust24THRUST_300001_SM_1000_NS12placeholders2_3E:
	.zero		1
	.type		_ZN34_INTERNAL_476162a8_4_k_cu_ca8eccc84cuda3std3__45__cpo5beginE,@object
	.size		_ZN34_INTERNAL_476162a8_4_k_cu_ca8eccc84cuda3std3__45__cpo5beginE,(_ZN34_INTERNAL_476162a8_4_k_cu_ca8eccc84cuda3std6ranges3__45__cpo5beginE - _ZN34_INTERNAL_476162a8_4_k_cu_ca8eccc84cuda3std3__45__cpo5beginE)
_ZN34_INTERNAL_476162a8_4_k_cu_ca8eccc84cuda3std3__45__cpo5beginE:
	.zero		1
	.type		_ZN34_INTERNAL_476162a8_4_k_cu_ca8eccc84cuda3std6ranges3__45__cpo5beginE,@object
	.size		_ZN34_INTERNAL_476162a8_4_k_cu_ca8eccc84cuda3std6ranges3__45__cpo5beginE,(_ZN34_INTERNAL_476162a8_4_k_cu_ca8eccc84cuda3std3__436_GLOBAL__N__476162a8_4_k_cu_ca8eccc86ignoreE - _ZN34_INTERNAL_476162a8_4_k_cu_ca8eccc84cuda3std6ranges3__45__cpo5beginE)
_ZN34_INTERNAL_476162a8_4_k_cu_ca8eccc84cuda3std6ranges3__45__cpo5beginE:
	.zero		1
	.type		_ZN34_INTERNAL_476162a8_4_k_cu_ca8eccc84cuda3std3__436_GLOBAL__N__476162a8_4_k_cu_ca8eccc86ignoreE,@object
	.size		_ZN34_INTERNAL_476162a8_4_k_cu_ca8eccc84cuda3std3__436_GLOBAL__N__476162a8_4_k_cu_ca8eccc86ignoreE,(_ZN34_INTERNAL_476162a8_4_k_cu_ca8eccc84cuda3std6ranges3__45__cpo4dataE - _ZN34_INTERNAL_476162a8_4_k_cu_ca8eccc84cuda3std3__436_GLOBAL__N__476162a8_4_k_cu_ca8eccc86ignoreE)
_ZN34_INTERNAL_476162a8_4_k_cu_ca8eccc84cuda3std3__436_GLOBAL__N__476162a8_4_k_cu_ca8eccc86ignoreE:
	.zero		1
	.type		_ZN34_INTERNAL_476162a8_4_k_cu_ca8eccc84cuda3std6ranges3__45__cpo4dataE,@object
	.size		_ZN34_INTERNAL_476162a8_4_k_cu_ca8eccc84cuda3std6ranges3__45__cpo4dataE,(_ZN34_INTERNAL_476162a8_4_k_cu_ca8eccc86thrust24THRUST_300001_SM_1000_NS12placeholders2_7E - _ZN34_INTERNAL_476162a8_4_k_cu_ca8eccc84cuda3std6ranges3__45__cpo4dataE)
_ZN34_INTERNAL_476162a8_4_k_cu_ca8eccc84cuda3std6ranges3__45__cpo4dataE:
	.zero		1
	.type		_ZN34_INTERNAL_476162a8_4_k_cu_ca8eccc86thrust24THRUST_300001_SM_1000_NS12placeholders2_7E,@object
	.size		_ZN34_INTERNAL_476162a8_4_k_cu_ca8eccc86thrust24THRUST_300001_SM_1000_NS12placeholders2_7E,(_ZN34_INTERNAL_476162a8_4_k_cu_ca8eccc84cuda3std3__45__cpo6rbeginE - _ZN34_INTERNAL_476162a8_4_k_cu_ca8eccc86thrust24THRUST_300001_SM_1000_NS12placeholders2_7E)
_ZN34_INTERNAL_476162a8_4_k_cu_ca8eccc86thrust24THRUST_300001_SM_1000_NS12placeholders2_7E:
	.zero		1
	.type		_ZN34_INTERNAL_476162a8_4_k_cu_ca8eccc84cuda3std3__45__cpo6rbeginE,@object
	.size		_ZN34_INTERNAL_476162a8_4_k_cu_ca8eccc84cuda3std3__45__cpo6rbeginE,(_ZN34_INTERNAL_476162a8_4_k_cu_ca8eccc84cuda3std6ranges3__45__cpo7advanceE - _ZN34_INTERNAL_476162a8_4_k_cu_ca8eccc84cuda3std3__45__cpo6rbeginE)
_ZN34_INTERNAL_476162a8_4_k_cu_ca8eccc84cuda3std3__45__cpo6rbeginE:
	.zero		1
	.type		_ZN34_INTERNAL_476162a8_4_k_cu_ca8eccc84cuda3std6ranges3__45__cpo7advanceE,@object
	.size		_ZN34_INTERNAL_476162a8_4_k_cu_ca8eccc84cuda3std6ranges3__45__cpo7advanceE,(_ZN34_INTERNAL_476162a8_4_k_cu_ca8eccc84cuda3std3__47nulloptE - _ZN34_INTERNAL_476162a8_4_k_cu_ca8eccc84cuda3std6ranges3__45__cpo7advanceE)
_ZN34_INTERNAL_476162a8_4_k_cu_ca8eccc84cuda3std6ranges3__45__cpo7advanceE:
	.zero		1
	.type		_ZN34_INTERNAL_476162a8_4_k_cu_ca8eccc84cuda3std3__47nulloptE,@object
	.size		_ZN34_INTERNAL_476162a8_4_k_cu_ca8eccc84cuda3std3__47nulloptE,(_ZN34_INTERNAL_476162a8_4_k_cu_ca8eccc84cuda3std6ranges3__45__cpo8distanceE - _ZN34_INTERNAL_476162a8_4_k_cu_ca8eccc84cuda3std3__47nulloptE)
_ZN34_INTERNAL_476162a8_4_k_cu_ca8eccc84cuda3std3__47nulloptE:
	.zero		1
	.type		_ZN34_INTERNAL_476162a8_4_k_cu_ca8eccc84cuda3std6ranges3__45__cpo8distanceE,@object
	.size		_ZN34_INTERNAL_476162a8_4_k_cu_ca8eccc84cuda3std6ranges3__45__cpo8distanceE,(_ZN34_INTERNAL_476162a8_4_k_cu_ca8eccc86thrust24THRUST_300001_SM_1000_NS12placeholders2_6E - _ZN34_INTERNAL_476162a8_4_k_cu_ca8eccc84cuda3std6ranges3__45__cpo8distanceE)
_ZN34_INTERNAL_476162a8_4_k_cu_ca8eccc84cuda3std6ranges3__45__cpo8distanceE:
	.zero		1
	.type		_ZN34_INTERNAL_476162a8_4_k_cu_ca8eccc86thrust24THRUST_300001_SM_1000_NS12placeholders2_6E,@object
	.size		_ZN34_INTERNAL_476162a8_4_k_cu_ca8eccc86thrust24THRUST_300001_SM_1000_NS12placeholders2_6E,(_ZN34_INTERNAL_476162a8_4_k_cu_ca8eccc84cuda3std3__45__cpo4cendE - _ZN34_INTERNAL_476162a8_4_k_cu_ca8eccc86thrust24THRUST_300001_SM_1000_NS12placeholders2_6E)
_ZN34_INTERNAL_476162a8_4_k_cu_ca8eccc86thrust24THRUST_300001_SM_1000_NS12placeholders2_6E:
	.zero		1
	.type		_ZN34_INTERNAL_476162a8_4_k_cu_ca8eccc84cuda3std3__45__cpo4cendE,@object
	.size		_ZN34_INTERNAL_476162a8_4_k_cu_ca8eccc84cuda3std3__45__cpo4cendE,(_ZN34_INTERNAL_476162a8_4_k_cu_ca8eccc84cuda3std6ranges3__45__cpo4cendE - _ZN34_INTERNAL_476162a8_4_k_cu_ca8eccc84cuda3std3__45__cpo4cendE)
_ZN34_INTERNAL_476162a8_4_k_cu_ca8eccc84cuda3std3__45__cpo4cendE:
	.zero		1
	.type		_ZN34_INTERNAL_476162a8_4_k_cu_ca8eccc84cuda3std6ranges3__45__cpo4cendE,@object
	.size		_ZN34_INTERNAL_476162a8_4_k_cu_ca8eccc84cuda3std6ranges3__45__cpo4cendE,(_ZN34_INTERNAL_476162a8_4_k_cu_ca8eccc84cuda3std3__420unreachable_sentinelE - _ZN34_INTERNAL_476162a8_4_k_cu_ca8eccc84cuda3std6ranges3__45__cpo4cendE)
_ZN34_INTERNAL_476162a8_4_k_cu_ca8eccc84cuda3std6ranges3__45__cpo4cendE:
	.zero		1
	.type		_ZN34_INTERNAL_476162a8_4_k_cu_ca8eccc84cuda3std3__420unreachable_sentinelE,@object
	.size		_ZN34_INTERNAL_476162a8_4_k_cu_ca8eccc84cuda3std3__420unreachable_sentinelE,(_ZN34_INTERNAL_476162a8_4_k_cu_ca8eccc84cuda3std6ranges3__45__cpo5ssizeE - _ZN34_INTERNAL_476162a8_4_k_cu_ca8eccc84cuda3std3__420unreachable_sentinelE)
_ZN34_INTERNAL_476162a8_4_k_cu_ca8eccc84cuda3std3__420unreachable_sentinelE:
	.zero		1
	.type		_ZN34_INTERNAL_476162a8_4_k_cu_ca8eccc84cuda3std6ranges3__45__cpo5ssizeE,@object
	.size		_ZN34_INTERNAL_476162a8_4_k_cu_ca8eccc84cuda3std6ranges3__45__cpo5ssizeE,(_ZN34_INTERNAL_476162a8_4_k_cu_ca8eccc86thrust24THRUST_300001_SM_1000_NS12placeholders3_10E - _ZN34_INTERNAL_476162a8_4_k_cu_ca8eccc84cuda3std6ranges3__45__cpo5ssizeE)
_ZN34_INTERNAL_476162a8_4_k_cu_ca8eccc84cuda3std6ranges3__45__cpo5ssizeE:
	.zero		1
	.type		_ZN34_INTERNAL_476162a8_4_k_cu_ca8eccc86thrust24THRUST_300001_SM_1000_NS12placeholders3_10E,@object
	.size		_ZN34_INTERNAL_476162a8_4_k_cu_ca8eccc86thrust24THRUST_300001_SM_1000_NS12placeholders3_10E,(_ZN34_INTERNAL_476162a8_4_k_cu_ca8eccc84cuda3std3__45__cpo5crendE - _ZN34_INTERNAL_476162a8_4_k_cu_ca8eccc86thrust24THRUST_300001_SM_1000_NS12placeholders3_10E)
_ZN34_INTERNAL_476162a8_4_k_cu_ca8eccc86thrust24THRUST_300001_SM_1000_NS12placeholders3_10E:
	.zero		1
	.type		_ZN34_INTERNAL_476162a8_4_k_cu_ca8eccc84cuda3std3__45__cpo5crendE,@object
	.size		_ZN34_INTERNAL_476162a8_4_k_cu_ca8eccc84cuda3std3__45__cpo5crendE,(_ZN34_INTERNAL_476162a8_4_k_cu_ca8eccc84cuda3std6ranges3__45__cpo4prevE - _ZN34_INTERNAL_476162a8_4_k_cu_ca8eccc84cuda3std3__45__cpo5crendE)
_ZN34_INTERNAL_476162a8_4_k_cu_ca8eccc84cuda3std3__45__cpo5crendE:
	.zero		1
	.type		_ZN34_INTERNAL_476162a8_4_k_cu_ca8eccc84cuda3std6ranges3__45__cpo4prevE,@object
	.size		_ZN34_INTERNAL_476162a8_4_k_cu_ca8eccc84cuda3std6ranges3__45__cpo4prevE,(_ZN34_INTERNAL_476162a8_4_k_cu_ca8eccc84cuda3std6ranges3__45__cpo9iter_moveE - _ZN34_INTERNAL_476162a8_4_k_cu_ca8eccc84cuda3std6ranges3__45__cpo4prevE)
_ZN34_INTERNAL_476162a8_4_k_cu_ca8eccc84cuda3std6ranges3__45__cpo4prevE:
	.zero		1
	.type		_ZN34_INTERNAL_476162a8_4_k_cu_ca8eccc84cuda3std6ranges3__45__cpo9iter_moveE,@object
	.size		_ZN34_INTERNAL_476162a8_4_k_cu_ca8eccc84cuda3std6ranges3__45__cpo9iter_moveE,(_ZN34_INTERNAL_476162a8_4_k_cu_ca8eccc86thrust24THRUST_300001_SM_1000_NS12placeholders2_2E - _ZN34_INTERNAL_476162a8_4_k_cu_ca8eccc84cuda3std6ranges3__45__cpo9iter_moveE)
_ZN34_INTERNAL_476162a8_4_k_cu_ca8eccc84cuda3std6ranges3__45__cpo9iter_moveE:
	.zero		1
	.type		_ZN34_INTERNAL_476162a8_4_k_cu_ca8eccc86thrust24THRUST_300001_SM_1000_NS12placeholders2_2E,@object
	.size		_ZN34_INTERNAL_476162a8_4_k_cu_ca8eccc86thrust24THRUST_300001_SM_1000_NS12placeholders2_2E,(_ZN34_INTERNAL_476162a8_4_k_cu_ca8eccc86thrust24THRUST_300001_SM_1000_NS12placeholders2_4E - _ZN34_INTERNAL_476162a8_4_k_cu_ca8eccc86thrust24THRUST_300001_SM_1000_NS12placeholders2_2E)
_ZN34_INTERNAL_476162a8_4_k_cu_ca8eccc86thrust24THRUST_300001_SM_1000_NS12placeholders2_2E:
	.zero		1
	.type		_ZN34_INTERNAL_476162a8_4_k_cu_ca8eccc86thrust24THRUST_300001_SM_1000_NS12placeholders2_4E,@object
	.size		_ZN34_INTERNAL_476162a8_4_k_cu_ca8eccc86thrust24THRUST_300001_SM_1000_NS12placeholders2_4E,(_ZN34_INTERNAL_476162a8_4_k_cu_ca8eccc84cuda3std3__45__cpo3endE - _ZN34_INTERNAL_476162a8_4_k_cu_ca8eccc86thrust24THRUST_300001_SM_1000_NS12placeholders2_4E)
_ZN34_INTERNAL_476162a8_4_k_cu_ca8eccc86thrust24THRUST_300001_SM_1000_NS12placeholders2_4E:
	.zero		1
	.type		_ZN34_INTERNAL_476162a8_4_k_cu_ca8eccc84cuda3std3__45__cpo3endE,@object
	.size		_ZN34_INTERNAL_476162a8_4_k_cu_ca8eccc84cuda3std3__45__cpo3endE,(_ZN34_INTERNAL_476162a8_4_k_cu_ca8eccc84cuda3std6ranges3__45__cpo3endE - _ZN34_INTERNAL_476162a8_4_k_cu_ca8eccc84cuda3std3__45__cpo3endE)
_ZN34_INTERNAL_476162a8_4_k_cu_ca8eccc84cuda3std3__45__cpo3endE:
	.zero		1
	.type		_ZN34_INTERNAL_476162a8_4_k_cu_ca8eccc84cuda3std6ranges3__45__cpo3endE,@object
	.size		_ZN34_INTERNAL_476162a8_4_k_cu_ca8eccc84cuda3std6ranges3__45__cpo3endE,(_ZN34_INTERNAL_476162a8_4_k_cu_ca8eccc84cuda3std3__419piecewise_constructE - _ZN34_INTERNAL_476162a8_4_k_cu_ca8eccc84cuda3std6ranges3__45__cpo3endE)
_ZN34_INTERNAL_476162a8_4_k_cu_ca8eccc84cuda3std6ranges3__45__cpo3endE:
	.zero		1
	.type		_ZN34_INTERNAL_476162a8_4_k_cu_ca8eccc84cuda3std3__419piecewise_constructE,@object
	.size		_ZN34_INTERNAL_476162a8_4_k_cu_ca8eccc84cuda3std3__419piecewise_constructE,(_ZN34_INTERNAL_476162a8_4_k_cu_ca8eccc84cuda3std6ranges3__45__cpo5cdataE - _ZN34_INTERNAL_476162a8_4_k_cu_ca8eccc84cuda3std3__419piecewise_constructE)
_ZN34_INTERNAL_476162a8_4_k_cu_ca8eccc84cuda3std3__419piecewise_constructE:
	.zero		1
	.type		_ZN34_INTERNAL_476162a8_4_k_cu_ca8eccc84cuda3std6ranges3__45__cpo5cdataE,@object
	.size		_ZN34_INTERNAL_476162a8_4_k_cu_ca8eccc84cuda3std6ranges3__45__cpo5cdataE,(_ZN34_INTERNAL_476162a8_4_k_cu_ca8eccc86thrust24THRUST_300001_SM_1000_NS12placeholders2_8E - _ZN34_INTERNAL_476162a8_4_k_cu_ca8eccc84cuda3std6ranges3__45__cpo5cdataE)
_ZN34_INTERNAL_476162a8_4_k_cu_ca8eccc84cuda3std6ranges3__45__cpo5cdataE:
	.zero		1
	.type		_ZN34_INTERNAL_476162a8_4_k_cu_ca8eccc86thrust24THRUST_300001_SM_1000_NS12placeholders2_8E,@object
	.size		_ZN34_INTERNAL_476162a8_4_k_cu_ca8eccc86thrust24THRUST_300001_SM_1000_NS12placeholders2_8E,(_ZN34_INTERNAL_476162a8_4_k_cu_ca8eccc84cuda3std3__45__cpo4rendE - _ZN34_INTERNAL_476162a8_4_k_cu_ca8eccc86thrust24THRUST_300001_SM_1000_NS12placeholders2_8E)
_ZN34_INTERNAL_476162a8_4_k_cu_ca8eccc86thrust24THRUST_300001_SM_1000_NS12placeholders2_8E:
	.zero		1
	.type		_ZN34_INTERNAL_476162a8_4_k_cu_ca8eccc84cuda3std3__45__cpo4rendE,@object
	.size		_ZN34_INTERNAL_476162a8_4_k_cu_ca8eccc84cuda3std3__45__cpo4rendE,(_ZN34_INTERNAL_476162a8_4_k_cu_ca8eccc84cuda3std6ranges3__45__cpo9iter_swapE - _ZN34_INTERNAL_476162a8_4_k_cu_ca8eccc84cuda3std3__45__cpo4rendE)
_ZN34_INTERNAL_476162a8_4_k_cu_ca8eccc84cuda3std3__45__cpo4rendE:
	.zero		1
	.type		_ZN34_INTERNAL_476162a8_4_k_cu_ca8eccc84cuda3std6ranges3__45__cpo9iter_swapE,@object
	.size		_ZN34_INTERNAL_476162a8_4_k_cu_ca8eccc84cuda3std6ranges3__45__cpo9iter_swapE,(_ZN34_INTERNAL_476162a8_4_k_cu_ca8eccc84cuda3std3__48unexpectE - _ZN34_INTERNAL_476162a8_4_k_cu_ca8eccc84cuda3std6ranges3__45__cpo9iter_swapE)
_ZN34_INTERNAL_476162a8_4_k_cu_ca8eccc84cuda3std6ranges3__45__cpo9iter_swapE:
	.zero		1
	.type		_ZN34_INTERNAL_476162a8_4_k_cu_ca8eccc84cuda3std3__48unexpectE,@object
	.size		_ZN34_INTERNAL_476162a8_4_k_cu_ca8eccc84cuda3std3__48unexpectE,(_ZN34_INTERNAL_476162a8_4_k_cu_ca8eccc86thrust24THRUST_300001_SM_1000_NS6system6detail10sequential3seqE - _ZN34_INTERNAL_476162a8_4_k_cu_ca8eccc84cuda3std3__48unexpectE)
_ZN34_INTERNAL_476162a8_4_k_cu_ca8eccc84cuda3std3__48unexpectE:
	.zero		1
	.type		_ZN34_INTERNAL_476162a8_4_k_cu_ca8eccc86thrust24THRUST_300001_SM_1000_NS6system6detail10sequential3seqE,@object
	.size		_ZN34_INTERNAL_476162a8_4_k_cu_ca8eccc86thrust24THRUST_300001_SM_1000_NS6system6detail10sequential3seqE,(.L_29 - _ZN34_INTERNAL_476162a8_4_k_cu_ca8eccc86thrust24THRUST_300001_SM_1000_NS6system6detail10sequential3seqE)
_ZN34_INTERNAL_476162a8_4_k_cu_ca8eccc86thrust24THRUST_300001_SM_1000_NS6system6detail10sequential3seqE:
	.zero		1
.L_29:


//--------------------- .nv.shared._Z11localmaxabsPfiS_Pj --------------------------
	.section	.nv.shared._Z11localmaxabsPfiS_Pj,"aw",@nobits
	.sectionflags	@""
	.align	4
.nv.shared._Z11localmaxabsPfiS_Pj:
	.zero		3072


//--------------------- .nv.constant0._ZN3cub18CUB_300001_SM_10006detail11EmptyKernelIvEEvv --------------------------
	.section	.nv.constant0._ZN3cub18CUB_300001_SM_10006detail11EmptyKernelIvEEvv,"a",@progbits
	.sectionflags	@""
	.align	4
.nv.constant0._ZN3cub18CUB_300001_SM_10006detail11EmptyKernelIvEEvv:
	.zero		896


//--------------------- .nv.constant0._Z11localmaxabsPfiS_Pj --------------------------
	.section	.nv.constant0._Z11localmaxabsPfiS_Pj,"a",@progbits
	.sectionflags	@""
	.align	4
.nv.constant0._Z11localmaxabsPfiS_Pj:
	.zero		928


//--------------------- SYMBOLS --------------------------

	.type		.nv.reservedSmem.offset0,@object
	.size		.nv.reservedSmem.offset0,0x4
	.type		.nv.reservedSmem.cap,@object
	.size		.nv.reservedSmem.cap,0x4
